// auto-generated by cutlass_sweep.gemm — config: {"arch": "sm_90", "cluster_m": 1, "cluster_n": 1, "dtype": "e4m3", "dtype_b": "e4m3", "layout": "nt", "stages": 0, "tile_k": 256, "tile_m": 128, "tile_n": 112}
#include "cutlass/cutlass.h"
#include "cutlass/gemm/collective/collective_builder.hpp"
#include "cutlass/gemm/device/gemm_universal_adapter.h"
#include "cutlass/gemm/kernel/gemm_universal.hpp"
#include "cutlass/epilogue/collective/collective_builder.hpp"

using ElemA = cutlass::float_e4m3_t;
using ElemB = cutlass::float_e4m3_t;
using ElemCD = cutlass::float_e4m3_t;
using Acc  = float;
using TileShape    = cute::Shape<cute::_128, cute::_112, cute::_256>;
using ClusterShape = cute::Shape<cute::_1, cute::_1, cute::_1>;

using CollectiveEpilogue = typename cutlass::epilogue::collective::CollectiveBuilder<
    cutlass::arch::Sm90, cutlass::arch::OpClassTensorOp,
    TileShape, ClusterShape,
    cutlass::epilogue::collective::EpilogueTileAuto,
    Acc, Acc,
    ElemCD, cutlass::layout::RowMajor, 128 / cutlass::sizeof_bits<ElemCD>::value,
    ElemCD, cutlass::layout::RowMajor, 128 / cutlass::sizeof_bits<ElemCD>::value,
    cutlass::epilogue::collective::EpilogueScheduleAuto
  >::CollectiveOp;

using CollectiveMainloop = typename cutlass::gemm::collective::CollectiveBuilder<
    cutlass::arch::Sm90, cutlass::arch::OpClassTensorOp,
    ElemA, cutlass::layout::RowMajor, 128 / cutlass::sizeof_bits<ElemA>::value,
    ElemB, cutlass::layout::ColumnMajor, 128 / cutlass::sizeof_bits<ElemB>::value,
    Acc,
    TileShape, ClusterShape,
    cutlass::gemm::collective::StageCountAutoCarveout<static_cast<int>(sizeof(typename CollectiveEpilogue::SharedStorage))>,
    cutlass::gemm::collective::KernelScheduleAuto
  >::CollectiveOp;

using GemmKernel = cutlass::gemm::kernel::GemmUniversal<
    cute::Shape<int,int,int,int>,
    CollectiveMainloop,
    CollectiveEpilogue
>;
using Gemm = cutlass::gemm::device::GemmUniversalAdapter<GemmKernel>;

// Force the device kernel symbol into the cubin without needing a host main.
auto* _anchor = &cutlass::device_kernel<GemmKernel>;


// ===== COMPILED SASS (sm_90a) =====

	.target	sm_90a

	.elftype	@"ET_EXEC"


//--------------------- .note.nv.tkinfo           --------------------------
	.section	.note.nv.tkinfo,"",@"SHT_NOTE"
	.sectionflags	@"SHF_NOTE_NV_TKINFO"
	.tkinfo
        /*0018*/ 	.word	0x00000002
        /*0030*/ 	.string	""
        /*0030*/ 	.string	"ptxas"
        /*0030*/ 	.string	"Cuda compilation tools, release 13.0, V13.0.88"
        /*0030*/ 	.string	"Build cuda_13.0.r13.0/compiler.36424714_0"
        /*0030*/ 	.string	"-arch sm_90a -m 64 "



//--------------------- .note.nv.cuinfo           --------------------------
	.section	.note.nv.cuinfo,"",@"SHT_NOTE"
	.sectionflags	@"SHF_NOTE_NV_CUINFO"
        /*0018*/ 	.short	0x0002
        /*001a*/ 	.short	0x005a
        /*001c*/ 	.short	0x0082
	.zero		2


//--------------------- .nv.info                  --------------------------
	.section	.nv.info,"",@"SHT_CUDA_INFO"
	.align	4


	//----- nvinfo : EIATTR_REGCOUNT
	.align		4
        /*0000*/ 	.byte	0x04, 0x2f
        /*0002*/ 	.short	(.L_12 - .L_11)
	.align		4
.L_11:
        /*0004*/ 	.word	index@(_ZN7cutlass13device_kernelINS_4gemm6kernel13GemmUniversalIN4cute5tupleIJiiiiEEENS1_10collective13CollectiveMmaINS1_37MainloopSm90TmaGmmaWarpSpecializedFP8ILi3ENS5_IJNS4_1CILi1EEESB_SB_EEENS1_35KernelTmaWarpSpecializedCooperativeEEENS5_IJNSA_ILi128EEENSA_ILi112EEENSA_ILi256EEEEEENS_12float_e4m3_tENS5_IJlSB_lEEESJ_SK_NS4_8TiledMMAINS4_8MMA_AtomIJNS4_4SM904GMMA30MMA_64x16x32_F32E4M3E4M3_SS_TNILNSO_7ScaleInE1ELSQ_1EEEEEENS4_6LayoutINS5_IJNSA_ILi2EEESB_SB_EEENS5_IJSB_NSA_ILi0EEESW_EEEEENS5_IJNS4_10UnderscoreESZ_SZ_EEEEENS4_13SM90_TMA_LOADENS4_14ComposedLayoutINS4_7SwizzleILi3ELi4ELi3EEENS4_18smem_ptr_flag_bitsILi8EEENST_INS5_IJNSA_ILi8EEESF_EEENS5_IJSF_SB_EEEEEEEvNS4_8identityES12_S1C_vS1D_EENS_8epilogue10collective6detail29Sm90TmaWarpSpecializedAdapterINS1G_15DefaultEpilogueISJ_SK_SK_NS1F_6thread17LinearCombinationISJ_Li1EffLNS1K_9ScaleType4KindE0ELNS_15FloatRoundStyleE2ESJ_EENS1_15EpilogueDefaultEEEEEvvEEEEvNT_6ParamsE)
        /*0008*/ 	.word	0x000000a8


	//----- nvinfo : EIATTR_FRAME_SIZE
	.align		4
.L_12:
        /*000c*/ 	.byte	0x04, 0x11
        /*000e*/ 	.short	(.L_14 - .L_13)
	.align		4
.L_13:
        /*0010*/ 	.word	index@(_ZN7cutlass13device_kernelINS_4gemm6kernel13GemmUniversalIN4cute5tupleIJiiiiEEENS1_10collective13CollectiveMmaINS1_37MainloopSm90TmaGmmaWarpSpecializedFP8ILi3ENS5_IJNS4_1CILi1EEESB_SB_EEENS1_35KernelTmaWarpSpecializedCooperativeEEENS5_IJNSA_ILi128EEENSA_ILi112EEENSA_ILi256EEEEEENS_12float_e4m3_tENS5_IJlSB_lEEESJ_SK_NS4_8TiledMMAINS4_8MMA_AtomIJNS4_4SM904GMMA30MMA_64x16x32_F32E4M3E4M3_SS_TNILNSO_7ScaleInE1ELSQ_1EEEEEENS4_6LayoutINS5_IJNSA_ILi2EEESB_SB_EEENS5_IJSB_NSA_ILi0EEESW_EEEEENS5_IJNS4_10UnderscoreESZ_SZ_EEEEENS4_13SM90_TMA_LOADENS4_14ComposedLayoutINS4_7SwizzleILi3ELi4ELi3EEENS4_18smem_ptr_flag_bitsILi8EEENST_INS5_IJNSA_ILi8EEESF_EEENS5_IJSF_SB_EEEEEEEvNS4_8identityES12_S1C_vS1D_EENS_8epilogue10collective6detail29Sm90TmaWarpSpecializedAdapterINS1G_15DefaultEpilogueISJ_SK_SK_NS1F_6thread17LinearCombinationISJ_Li1EffLNS1K_9ScaleType4KindE0ELNS_15FloatRoundStyleE2ESJ_EENS1_15EpilogueDefaultEEEEEvvEEEEvNT_6ParamsE)
        /*0014*/ 	.word	0x00000000


	//----- nvinfo : EIATTR_MIN_STACK_SIZE
	.align		4
.L_14:
        /*0018*/ 	.byte	0x04, 0x12
        /*001a*/ 	.short	(.L_16 - .L_15)
	.align		4
.L_15:
        /*001c*/ 	.word	index@(_ZN7cutlass13device_kernelINS_4gemm6kernel13GemmUniversalIN4cute5tupleIJiiiiEEENS1_10collective13CollectiveMmaINS1_37MainloopSm90TmaGmmaWarpSpecializedFP8ILi3ENS5_IJNS4_1CILi1EEESB_SB_EEENS1_35KernelTmaWarpSpecializedCooperativeEEENS5_IJNSA_ILi128EEENSA_ILi112EEENSA_ILi256EEEEEENS_12float_e4m3_tENS5_IJlSB_lEEESJ_SK_NS4_8TiledMMAINS4_8MMA_AtomIJNS4_4SM904GMMA30MMA_64x16x32_F32E4M3E4M3_SS_TNILNSO_7ScaleInE1ELSQ_1EEEEEENS4_6LayoutINS5_IJNSA_ILi2EEESB_SB_EEENS5_IJSB_NSA_ILi0EEESW_EEEEENS5_IJNS4_10UnderscoreESZ_SZ_EEEEENS4_13SM90_TMA_LOADENS4_14ComposedLayoutINS4_7SwizzleILi3ELi4ELi3EEENS4_18smem_ptr_flag_bitsILi8EEENST_INS5_IJNSA_ILi8EEESF_EEENS5_IJSF_SB_EEEEEEEvNS4_8identityES12_S1C_vS1D_EENS_8epilogue10collective6detail29Sm90TmaWarpSpecializedAdapterINS1G_15DefaultEpilogueISJ_SK_SK_NS1F_6thread17LinearCombinationISJ_Li1EffLNS1K_9ScaleType4KindE0ELNS_15FloatRoundStyleE2ESJ_EENS1_15EpilogueDefaultEEEEEvvEEEEvNT_6ParamsE)
        /*0020*/ 	.word	0x00000000
.L_16:


//--------------------- .nv.compat                --------------------------
	.section	.nv.compat,"",@"SHT_CUDA_COMPAT_INFO"
	.align	4
        /*0000*/ 	.byte	0x02, 0x09, 0x01, 0x00, 0x02, 0x02, 0x04, 0x00, 0x02, 0x05, 0x05, 0x00, 0x03, 0x07, 0x01, 0x01
        /*0010*/ 	.byte	0x02, 0x03, 0x01, 0x00, 0x02, 0x06, 0x01, 0x00, 0x04, 0x0b, 0x08, 0x00, 0x00, 0x00, 0x00, 0x00
        /*0020*/ 	.byte	0x00, 0x00, 0x00, 0x00


//--------------------- .nv.info._ZN7cutlass13device_kernelINS_4gemm6kernel13GemmUniversalIN4cute5tupleIJiiiiEEENS1_10collective13CollectiveMmaINS1_37MainloopSm90TmaGmmaWarpSpecializedFP8ILi3ENS5_IJNS4_1CILi1EEESB_SB_EEENS1_35KernelTmaWarpSpecializedCooperativeEEENS5_IJNSA_ILi128EEENSA_ILi112EEENSA_ILi256EEEEEENS_12float_e4m3_tENS5_IJlSB_lEEESJ_SK_NS4_8TiledMMAINS4_8MMA_AtomIJNS4_4SM904GMMA30MMA_64x16x32_F32E4M3E4M3_SS_TNILNSO_7ScaleInE1ELSQ_1EEEEEENS4_6LayoutINS5_IJNSA_ILi2EEESB_SB_EEENS5_IJSB_NSA_ILi0EEESW_EEEEENS5_IJNS4_10UnderscoreESZ_SZ_EEEEENS4_13SM90_TMA_LOADENS4_14ComposedLayoutINS4_7SwizzleILi3ELi4ELi3EEENS4_18smem_ptr_flag_bitsILi8EEENST_INS5_IJNSA_ILi8EEESF_EEENS5_IJSF_SB_EEEEEEEvNS4_8identityES12_S1C_vS1D_EENS_8epilogue10collective6detail29Sm90TmaWarpSpecializedAdapterINS1G_15DefaultEpilogueISJ_SK_SK_NS1F_6thread17LinearCombinationISJ_Li1EffLNS1K_9ScaleType4KindE0ELNS_15FloatRoundStyleE2ESJ_EENS1_15EpilogueDefaultEEEEEvvEEEEvNT_6ParamsE --------------------------
	.section	.nv.info._ZN7cutlass13device_kernelINS_4gemm6kernel13GemmUniversalIN4cute5tupleIJiiiiEEENS1_10collective13CollectiveMmaINS1_37MainloopSm90TmaGmmaWarpSpecializedFP8ILi3ENS5_IJNS4_1CILi1EEESB_SB_EEENS1_35KernelTmaWarpSpecializedCooperativeEEENS5_IJNSA_ILi128EEENSA_ILi112EEENSA_ILi256EEEEEENS_12float_e4m3_tENS5_IJlSB_lEEESJ_SK_NS4_8TiledMMAINS4_8MMA_AtomIJNS4_4SM904GMMA30MMA_64x16x32_F32E4M3E4M3_SS_TNILNSO_7ScaleInE1ELSQ_1EEEEEENS4_6LayoutINS5_IJNSA_ILi2EEESB_SB_EEENS5_IJSB_NSA_ILi0EEESW_EEEEENS5_IJNS4_10UnderscoreESZ_SZ_EEEEENS4_13SM90_TMA_LOADENS4_14ComposedLayoutINS4_7SwizzleILi3ELi4ELi3EEENS4_18smem_ptr_flag_bitsILi8EEENST_INS5_IJNSA_ILi8EEESF_EEENS5_IJSF_SB_EEEEEEEvNS4_8identityES12_S1C_vS1D_EENS_8epilogue10collective6detail29Sm90TmaWarpSpecializedAdapterINS1G_15DefaultEpilogueISJ_SK_SK_NS1F_6thread17LinearCombinationISJ_Li1EffLNS1K_9ScaleType4KindE0ELNS_15FloatRoundStyleE2ESJ_EENS1_15EpilogueDefaultEEEEEvvEEEEvNT_6ParamsE,"",@"SHT_CUDA_INFO"
	.sectionflags	@""
	.align	4


	//----- nvinfo : EIATTR_CUDA_API_VERSION
	.align		4
        /*0000*/ 	.byte	0x04, 0x37
        /*0002*/ 	.short	(.L_18 - .L_17)
.L_17:
        /*0004*/ 	.word	0x00000082


	//----- nvinfo : EIATTR_KPARAM_INFO
	.align		4
.L_18:
        /*0008*/ 	.byte	0x04, 0x17
        /*000a*/ 	.short	(.L_20 - .L_19)
.L_19:
        /*000c*/ 	.word	0x00000000
        /*0010*/ 	.short	0x0000
        /*0012*/ 	.short	0x0070
        /*0014*/ 	.byte	0x00, 0xf0, 0x01, 0x10


	//----- nvinfo : EIATTR_SPARSE_MMA_MASK
	.align		4
.L_20:
        /*0018*/ 	.byte	0x03, 0x50
        /*001a*/ 	.short	0x0000


	//----- nvinfo : EIATTR_MAXREG_COUNT
	.align		4
        /*001c*/ 	.byte	0x03, 0x1b
        /*001e*/ 	.short	0x00a8


	//----- nvinfo : EIATTR_NUM_BARRIERS
	.align		4
        /*0020*/ 	.byte	0x02, 0x4c
        /*0022*/ 	.byte	0x01
	.zero		1


	//----- nvinfo : EIATTR_MERCURY_ISA_VERSION
	.align		4
        /*0024*/ 	.byte	0x03, 0x5f
        /*0026*/ 	.short	0x0101


	//----- nvinfo : EIATTR_INT_WARP_WIDE_INSTR_OFFSETS
	.align		4
        /*0028*/ 	.byte	0x04, 0x31
        /*002a*/ 	.short	(.L_22 - .L_21)


	//   ....[0]....
.L_21:
        /*002c*/ 	.word	0x00000390


	//   ....[1]....
        /*0030*/ 	.word	0x000003a0


	//   ....[2]....
        /*0034*/ 	.word	0x000004a0


	//----- nvinfo : EIATTR_COOP_GROUP_MASK_REGIDS
	.align		4
.L_22:
        /*0038*/ 	.byte	0x04, 0x29
        /*003a*/ 	.short	(.L_24 - .L_23)


	//   ....[0]....
.L_23:
        /*003c*/ 	.word	0xffffffff


	//   ....[1]....
        /*0040*/ 	.word	0xffffffff


	//   ....[2]....
        /*0044*/ 	.word	0xffffffff


	//   ....[3]....
        /*0048*/ 	.word	0xffffffff


	//   ....[4]....
        /*004c*/ 	.word	0xffffffff


	//----- nvinfo : EIATTR_COOP_GROUP_INSTR_OFFSETS
	.align		4
.L_24:
        /*0050*/ 	.byte	0x04, 0x28
        /*0052*/ 	.short	(.L_26 - .L_25)


	//   ....[0]....
.L_25:
        /*0054*/ 	.word	0x00000060


	//   ....[1]....
        /*0058*/ 	.word	0x00000070


	//   ....[2]....
        /*005c*/ 	.word	0x00000130


	//   ....[3]....
        /*0060*/ 	.word	0x000002a0


	//   ....[4]....
        /*0064*/ 	.word	0x00000fa0


	//----- nvinfo : EIATTR_REG_RECONFIG
	.align		4
.L_26:
        /*0068*/ 	.byte	0x01, 0x54
	.zero		2


	//----- nvinfo : EIATTR_MBARRIER_INSTR_OFFSETS
	.align		4
        /*006c*/ 	.byte	0x04, 0x39
        /*006e*/ 	.short	(.L_28 - .L_27)


	//   ....[0]....
.L_27:
        /*0070*/ 	.word	0x00000230
        /*0074*/ 	.word	0x000000ff
        /*0078*/ 	.word	0x00000000
        /*007c*/ 	.short	0x0100
        /*007e*/ 	.byte	0x08
	.zero		1


	//   ....[1]....
        /*0080*/ 	.word	0x00000240
        /*0084*/ 	.word	0x000000ff
        /*0088*/ 	.word	0x00000018
        /*008c*/ 	.short	0x0100
        /*008e*/ 	.byte	0x08
	.zero		1


	//   ....[2]....
        /*0090*/ 	.word	0x00000250
        /*0094*/ 	.word	0x000000ff
        /*0098*/ 	.word	0x00000008
        /*009c*/ 	.short	0x0100
        /*009e*/ 	.byte	0x08
	.zero		1


	//   ....[3]....
        /*00a0*/ 	.word	0x00000260
        /*00a4*/ 	.word	0x000000ff
        /*00a8*/ 	.word	0x00000020
        /*00ac*/ 	.short	0x0100
        /*00ae*/ 	.byte	0x08
	.zero		1


	//   ....[4]....
        /*00b0*/ 	.word	0x00000270
        /*00b4*/ 	.word	0x000000ff
        /*00b8*/ 	.word	0x00000010
        /*00bc*/ 	.short	0x0100
        /*00be*/ 	.byte	0x08
	.zero		1


	//   ....[5]....
        /*00c0*/ 	.word	0x00000280
        /*00c4*/ 	.word	0x000000ff
        /*00c8*/ 	.word	0x00000028
        /*00cc*/ 	.short	0x0100
        /*00ce*/ 	.byte	0x08
	.zero		1


	//   ....[6]....
        /*00d0*/ 	.word	0x00000500
        /*00d4*/ 	.word	0x000000ff
        /*00d8*/ 	.word	0x00000040
        /*00dc*/ 	.short	0x0100
        /*00de*/ 	.byte	0x06
	.zero		1


	//   ....[7]....
        /*00e0*/ 	.word	0x00000560
        /*00e4*/ 	.word	0x000000ff
        /*00e8*/ 	.word	0x00000048
        /*00ec*/ 	.short	0x0100
        /*00ee*/ 	.byte	0x06
	.zero		1


	//   ....[8]....
        /*00f0*/ 	.word	0x00001440
        /*00f4*/ 	.word	0x000000ff
        /*00f8*/ 	.word	0x00000000
        /*00fc*/ 	.short	0x010a
        /*00fe*/ 	.byte	0x06
	.zero		1


	//   ....[9]....
        /*0100*/ 	.word	0x00001480
        /*0104*/ 	.word	0x000000ff
        /*0108*/ 	.word	0x00000000
        /*010c*/ 	.short	0x010a
        /*010e*/ 	.byte	0x06
	.zero		1


	//   ....[10]....
        /*0110*/ 	.word	0x00002ae0
        /*0114*/ 	.word	0x000000ff
        /*0118*/ 	.word	0x00000000
        /*011c*/ 	.short	0x010a
        /*011e*/ 	.byte	0x0e
	.zero		1


	//   ....[11]....
        /*0120*/ 	.word	0x00002b20
        /*0124*/ 	.word	0x000000ff
        /*0128*/ 	.word	0x00000000
        /*012c*/ 	.short	0x010a
        /*012e*/ 	.byte	0x0e
	.zero		1


	//   ....[12]....
        /*0130*/ 	.word	0x00003fd0
        /*0134*/ 	.word	0x000000ff
        /*0138*/ 	.word	0x00000000
        /*013c*/ 	.short	0x0101
        /*013e*/ 	.byte	0x0e
	.zero		1


	//   ....[13]....
        /*0140*/ 	.word	0x000045a0
        /*0144*/ 	.word	0x000000ff
        /*0148*/ 	.word	0x00000000
        /*014c*/ 	.short	0x0101
        /*014e*/ 	.byte	0x08
	.zero		1


	//   ....[14]....
        /*0150*/ 	.word	0x000099e0
        /*0154*/ 	.word	0x0000000e
        /*0158*/ 	.word	0x00000018
        /*015c*/ 	.short	0x010a
        /*015e*/ 	.byte	0x3f
	.zero		1


	//   ....[15]....
        /*0160*/ 	.word	0x00009e50
        /*0164*/ 	.word	0x00000008
        /*0168*/ 	.word	0x00000048
        /*016c*/ 	.short	0x0101
        /*016e*/ 	.byte	0x3f
	.zero		1


	//   ....[16]....
        /*0170*/ 	.word	0x0000a540
        /*0174*/ 	.word	0x00000004
        /*0178*/ 	.word	0x00000000
        /*017c*/ 	.short	0x010a
        /*017e*/ 	.byte	0x3f
	.zero		1


	//   ....[17]....
        /*0180*/ 	.word	0x0000a5c0
        /*0184*/ 	.word	0x00000006
        /*0188*/ 	.word	0x00000000
        /*018c*/ 	.short	0x010a
        /*018e*/ 	.byte	0x3f
	.zero		1


	//   ....[18]....
        /*0190*/ 	.word	0x0000a650
        /*0194*/ 	.word	0x00000003
        /*0198*/ 	.word	0x00000000
        /*019c*/ 	.short	0x010a
        /*019e*/ 	.byte	0x3f
	.zero		1


	//   ....[19]....
        /*01a0*/ 	.word	0x0000a6c0
        /*01a4*/ 	.word	0x0000000b
        /*01a8*/ 	.word	0x00000000
        /*01ac*/ 	.short	0x010a
        /*01ae*/ 	.byte	0x3f
	.zero		1


	//   ....[20]....
        /*01b0*/ 	.word	0x0000a720
        /*01b4*/ 	.word	0x0000007e
        /*01b8*/ 	.word	0x00000000
        /*01bc*/ 	.short	0x010a
        /*01be*/ 	.byte	0x3f
	.zero		1


	//   ....[21]....
        /*01c0*/ 	.word	0x0000a7f0
        /*01c4*/ 	.word	0x0000000e
        /*01c8*/ 	.word	0x00000018
        /*01cc*/ 	.short	0x010a
        /*01ce*/ 	.byte	0x3f
	.zero		1


	//   ....[22]....
        /*01d0*/ 	.word	0x0000a8d0
        /*01d4*/ 	.word	0x00000004
        /*01d8*/ 	.word	0x00000000
        /*01dc*/ 	.short	0x010a
        /*01de*/ 	.byte	0x3f
	.zero		1


	//   ....[23]....
        /*01e0*/ 	.word	0x0000a920
        /*01e4*/ 	.word	0x00000006
        /*01e8*/ 	.word	0x00000000
        /*01ec*/ 	.short	0x010a
        /*01ee*/ 	.byte	0x3f
	.zero		1


	//----- nvinfo : EIATTR_NUM_MBARRIERS
	.align		4
.L_28:
        /*01f0*/ 	.byte	0x03, 0x38
        /*01f2*/ 	.short	0x0008


	//----- nvinfo : EIATTR_EXIT_INSTR_OFFSETS
	.align		4
        /*01f4*/ 	.byte	0x04, 0x1c
        /*01f6*/ 	.short	(.L_30 - .L_29)


	//   ....[0]....
.L_29:
        /*01f8*/ 	.word	0x000005b0


	//   ....[1]....
        /*01fc*/ 	.word	0x00000e70


	//   ....[2]....
        /*0200*/ 	.word	0x00009060


	//   ....[3]....
        /*0204*/ 	.word	0x00009680


	//   ....[4]....
        /*0208*/ 	.word	0x0000a6a0


	//----- nvinfo : EIATTR_MAX_THREADS
	.align		4
.L_30:
        /*020c*/ 	.byte	0x04, 0x05
        /*020e*/ 	.short	(.L_32 - .L_31)
.L_31:
        /*0210*/ 	.word	0x00000180
        /*0214*/ 	.word	0x00000001
        /*0218*/ 	.word	0x00000001


	//----- nvinfo : EIATTR_CRS_STACK_SIZE
	.align		4
.L_32:
        /*021c*/ 	.byte	0x04, 0x1e
        /*021e*/ 	.short	(.L_34 - .L_33)
.L_33:
        /*0220*/ 	.word	0x00000000


	//----- nvinfo : EIATTR_CBANK_PARAM_SIZE
	.align		4
.L_34:
        /*0224*/ 	.byte	0x03, 0x19
        /*0226*/ 	.short	0x0470


	//----- nvinfo : EIATTR_PARAM_CBANK
	.align		4
        /*0228*/ 	.byte	0x04, 0x0a
        /*022a*/ 	.short	(.L_36 - .L_35)
	.align		4
.L_35:
        /*022c*/ 	.word	index@(.nv.constant0._ZN7cutlass13device_kernelINS_4gemm6kernel13GemmUniversalIN4cute5tupleIJiiiiEEENS1_10collective13CollectiveMmaINS1_37MainloopSm90TmaGmmaWarpSpecializedFP8ILi3ENS5_IJNS4_1CILi1EEESB_SB_EEENS1_35KernelTmaWarpSpecializedCooperativeEEENS5_IJNSA_ILi128EEENSA_ILi112EEENSA_ILi256EEEEEENS_12float_e4m3_tENS5_IJlSB_lEEESJ_SK_NS4_8TiledMMAINS4_8MMA_AtomIJNS4_4SM904GMMA30MMA_64x16x32_F32E4M3E4M3_SS_TNILNSO_7ScaleInE1ELSQ_1EEEEEENS4_6LayoutINS5_IJNSA_ILi2EEESB_SB_EEENS5_IJSB_NSA_ILi0EEESW_EEEEENS5_IJNS4_10UnderscoreESZ_SZ_EEEEENS4_13SM90_TMA_LOADENS4_14ComposedLayoutINS4_7SwizzleILi3ELi4ELi3EEENS4_18smem_ptr_flag_bitsILi8EEENST_INS5_IJNSA_ILi8EEESF_EEENS5_IJSF_SB_EEEEEEEvNS4_8identityES12_S1C_vS1D_EENS_8epilogue10collective6detail29Sm90TmaWarpSpecializedAdapterINS1G_15DefaultEpilogueISJ_SK_SK_NS1F_6thread17LinearCombinationISJ_Li1EffLNS1K_9ScaleType4KindE0ELNS_15FloatRoundStyleE2ESJ_EENS1_15EpilogueDefaultEEEEEvvEEEEvNT_6ParamsE)
        /*0230*/ 	.short	0x0210
        /*0232*/ 	.short	0x0470


	//----- nvinfo : EIATTR_SW_WAR
	.align		4
.L_36:
        /*0234*/ 	.byte	0x04, 0x36
        /*0236*/ 	.short	(.L_38 - .L_37)
.L_37:
        /*0238*/ 	.word	0x00000008
.L_38:


//--------------------- .nv.callgraph             --------------------------
	.section	.nv.callgraph,"",@"SHT_CUDA_CALLGRAPH"
	.align	4
	.sectionentsize	8
	.align		4
        /*0000*/ 	.word	0x00000000
	.align		4
        /*0004*/ 	.word	0xffffffff
	.align		4
        /*0008*/ 	.word	0x00000000
	.align		4
        /*000c*/ 	.word	0xfffffffe
	.align		4
        /*0010*/ 	.word	0x00000000
	.align		4
        /*0014*/ 	.word	0xfffffffd
	.align		4
        /*0018*/ 	.word	0x00000000
	.align		4
        /*001c*/ 	.word	0xfffffffc


//--------------------- .nv.constant4             --------------------------
	.section	.nv.constant4,"a",@progbits
	.align	8
	.align		8
.nv.constant4:
        /*0000*/ 	.dword	_ZN39_INTERNAL_6ceff790_4_k_cu_33d1e5d5_40804cuda3std3__45__cpo5beginE
	.align		8
        /*0008*/ 	.dword	_ZN39_INTERNAL_6ceff790_4_k_cu_33d1e5d5_40804cuda3std3__45__cpo3endE
	.align		8
        /*0010*/ 	.dword	_ZN39_INTERNAL_6ceff790_4_k_cu_33d1e5d5_40804cuda3std3__45__cpo6cbeginE
	.align		8
        /*0018*/ 	.dword	_ZN39_INTERNAL_6ceff790_4_k_cu_33d1e5d5_40804cuda3std3__45__cpo4cendE
	.align		8
        /*0020*/ 	.dword	_ZN39_INTERNAL_6ceff790_4_k_cu_33d1e5d5_40804cuda3std3__441_GLOBAL__N__6ceff790_4_k_cu_33d1e5d5_40806ignoreE
	.align		8
        /*0028*/ 	.dword	_ZN39_INTERNAL_6ceff790_4_k_cu_33d1e5d5_40804cuda3std3__419piecewise_constructE
	.align		8
        /*0030*/ 	.dword	_ZN39_INTERNAL_6ceff790_4_k_cu_33d1e5d5_40804cuda3std3__48in_placeE
	.align		8
        /*0038*/ 	.dword	_ZN39_INTERNAL_6ceff790_4_k_cu_33d1e5d5_40804cuda3std6ranges3__45__cpo4swapE
	.align		8
        /*0040*/ 	.dword	_ZN39_INTERNAL_6ceff790_4_k_cu_33d1e5d5_40804cuda3std6ranges3__45__cpo9iter_moveE
	.align		8
        /*0048*/ 	.dword	_ZN39_INTERNAL_6ceff790_4_k_cu_33d1e5d5_40804cute7productE
	.align		8
        /*0050*/ 	.dword	_ZN39_INTERNAL_6ceff790_4_k_cu_33d1e5d5_40804cute1_E


//--------------------- .text._ZN7cutlass13device_kernelINS_4gemm6kernel13GemmUniversalIN4cute5tupleIJiiiiEEENS1_10collective13CollectiveMmaINS1_37MainloopSm90TmaGmmaWarpSpecializedFP8ILi3ENS5_IJNS4_1CILi1EEESB_SB_EEENS1_35KernelTmaWarpSpecializedCooperativeEEENS5_IJNSA_ILi128EEENSA_ILi112EEENSA_ILi256EEEEEENS_12float_e4m3_tENS5_IJlSB_lEEESJ_SK_NS4_8TiledMMAINS4_8MMA_AtomIJNS4_4SM904GMMA30MMA_64x16x32_F32E4M3E4M3_SS_TNILNSO_7ScaleInE1ELSQ_1EEEEEENS4_6LayoutINS5_IJNSA_ILi2EEESB_SB_EEENS5_IJSB_NSA_ILi0EEESW_EEEEENS5_IJNS4_10UnderscoreESZ_SZ_EEEEENS4_13SM90_TMA_LOADENS4_14ComposedLayoutINS4_7SwizzleILi3ELi4ELi3EEENS4_18smem_ptr_flag_bitsILi8EEENST_INS5_IJNSA_ILi8EEESF_EEENS5_IJSF_SB_EEEEEEEvNS4_8identityES12_S1C_vS1D_EENS_8epilogue10collective6detail29Sm90TmaWarpSpecializedAdapterINS1G_15DefaultEpilogueISJ_SK_SK_NS1F_6thread17LinearCombinationISJ_Li1EffLNS1K_9ScaleType4KindE0ELNS_15FloatRoundStyleE2ESJ_EENS1_15EpilogueDefaultEEEEEvvEEEEvNT_6ParamsE --------------------------
	.section	.text._ZN7cutlass13device_kernelINS_4gemm6kernel13GemmUniversalIN4cute5tupleIJiiiiEEENS1_10collective13CollectiveMmaINS1_37MainloopSm90TmaGmmaWarpSpecializedFP8ILi3ENS5_IJNS4_1CILi1EEESB_SB_EEENS1_35KernelTmaWarpSpecializedCooperativeEEENS5_IJNSA_ILi128EEENSA_ILi112EEENSA_ILi256EEEEEENS_12float_e4m3_tENS5_IJlSB_lEEESJ_SK_NS4_8TiledMMAINS4_8MMA_AtomIJNS4_4SM904GMMA30MMA_64x16x32_F32E4M3E4M3_SS_TNILNSO_7ScaleInE1ELSQ_1EEEEEENS4_6LayoutINS5_IJNSA_ILi2EEESB_SB_EEENS5_IJSB_NSA_ILi0EEESW_EEEEENS5_IJNS4_10UnderscoreESZ_SZ_EEEEENS4_13SM90_TMA_LOADENS4_14ComposedLayoutINS4_7SwizzleILi3ELi4ELi3EEENS4_18smem_ptr_flag_bitsILi8EEENST_INS5_IJNSA_ILi8EEESF_EEENS5_IJSF_SB_EEEEEEEvNS4_8identityES12_S1C_vS1D_EENS_8epilogue10collective6detail29Sm90TmaWarpSpecializedAdapterINS1G_15DefaultEpilogueISJ_SK_SK_NS1F_6thread17LinearCombinationISJ_Li1EffLNS1K_9ScaleType4KindE0ELNS_15FloatRoundStyleE2ESJ_EENS1_15EpilogueDefaultEEEEEvvEEEEvNT_6ParamsE,"ax",@progbits
	.align	128
.text._ZN7cutlass13device_kernelINS_4gemm6kernel13GemmUniversalIN4cute5tupleIJiiiiEEENS1_10collective13CollectiveMmaINS1_37MainloopSm90TmaGmmaWarpSpecializedFP8ILi3ENS5_IJNS4_1CILi1EEESB_SB_EEENS1_35KernelTmaWarpSpecializedCooperativeEEENS5_IJNSA_ILi128EEENSA_ILi112EEENSA_ILi256EEEEEENS_12float_e4m3_tENS5_IJlSB_lEEESJ_SK_NS4_8TiledMMAINS4_8MMA_AtomIJNS4_4SM904GMMA30MMA_64x16x32_F32E4M3E4M3_SS_TNILNSO_7ScaleInE1ELSQ_1EEEEEENS4_6LayoutINS5_IJNSA_ILi2EEESB_SB_EEENS5_IJSB_NSA_ILi0EEESW_EEEEENS5_IJNS4_10UnderscoreESZ_SZ_EEEEENS4_13SM90_TMA_LOADENS4_14ComposedLayoutINS4_7SwizzleILi3ELi4ELi3EEENS4_18smem_ptr_flag_bitsILi8EEENST_INS5_IJNSA_ILi8EEESF_EEENS5_IJSF_SB_EEEEEEEvNS4_8identityES12_S1C_vS1D_EENS_8epilogue10collective6detail29Sm90TmaWarpSpecializedAdapterINS1G_15DefaultEpilogueISJ_SK_SK_NS1F_6thread17LinearCombinationISJ_Li1EffLNS1K_9ScaleType4KindE0ELNS_15FloatRoundStyleE2ESJ_EENS1_15EpilogueDefaultEEEEEvvEEEEvNT_6ParamsE:
        .type           _ZN7cutlass13device_kernelINS_4gemm6kernel13GemmUniversalIN4cute5tupleIJiiiiEEENS1_10collective13CollectiveMmaINS1_37MainloopSm90TmaGmmaWarpSpecializedFP8ILi3ENS5_IJNS4_1CILi1EEESB_SB_EEENS1_35KernelTmaWarpSpecializedCooperativeEEENS5_IJNSA_ILi128EEENSA_ILi112EEENSA_ILi256EEEEEENS_12float_e4m3_tENS5_IJlSB_lEEESJ_SK_NS4_8TiledMMAINS4_8MMA_AtomIJNS4_4SM904GMMA30MMA_64x16x32_F32E4M3E4M3_SS_TNILNSO_7ScaleInE1ELSQ_1EEEEEENS4_6LayoutINS5_IJNSA_ILi2EEESB_SB_EEENS5_IJSB_NSA_ILi0EEESW_EEEEENS5_IJNS4_10UnderscoreESZ_SZ_EEEEENS4_13SM90_TMA_LOADENS4_14ComposedLayoutINS4_7SwizzleILi3ELi4ELi3EEENS4_18smem_ptr_flag_bitsILi8EEENST_INS5_IJNSA_ILi8EEESF_EEENS5_IJSF_SB_EEEEEEEvNS4_8identityES12_S1C_vS1D_EENS_8epilogue10collective6detail29Sm90TmaWarpSpecializedAdapterINS1G_15DefaultEpilogueISJ_SK_SK_NS1F_6thread17LinearCombinationISJ_Li1EffLNS1K_9ScaleType4KindE0ELNS_15FloatRoundStyleE2ESJ_EENS1_15EpilogueDefaultEEEEEvvEEEEvNT_6ParamsE,@function
        .size           _ZN7cutlass13device_kernelINS_4gemm6kernel13GemmUniversalIN4cute5tupleIJiiiiEEENS1_10collective13CollectiveMmaINS1_37MainloopSm90TmaGmmaWarpSpecializedFP8ILi3ENS5_IJNS4_1CILi1EEESB_SB_EEENS1_35KernelTmaWarpSpecializedCooperativeEEENS5_IJNSA_ILi128EEENSA_ILi112EEENSA_ILi256EEEEEENS_12float_e4m3_tENS5_IJlSB_lEEESJ_SK_NS4_8TiledMMAINS4_8MMA_AtomIJNS4_4SM904GMMA30MMA_64x16x32_F32E4M3E4M3_SS_TNILNSO_7ScaleInE1ELSQ_1EEEEEENS4_6LayoutINS5_IJNSA_ILi2EEESB_SB_EEENS5_IJSB_NSA_ILi0EEESW_EEEEENS5_IJNS4_10UnderscoreESZ_SZ_EEEEENS4_13SM90_TMA_LOADENS4_14ComposedLayoutINS4_7SwizzleILi3ELi4ELi3EEENS4_18smem_ptr_flag_bitsILi8EEENST_INS5_IJNSA_ILi8EEESF_EEENS5_IJSF_SB_EEEEEEEvNS4_8identityES12_S1C_vS1D_EENS_8epilogue10collective6detail29Sm90TmaWarpSpecializedAdapterINS1G_15DefaultEpilogueISJ_SK_SK_NS1F_6thread17LinearCombinationISJ_Li1EffLNS1K_9ScaleType4KindE0ELNS_15FloatRoundStyleE2ESJ_EENS1_15EpilogueDefaultEEEEEvvEEEEvNT_6ParamsE,(.L_x_183 - _ZN7cutlass13device_kernelINS_4gemm6kernel13GemmUniversalIN4cute5tupleIJiiiiEEENS1_10collective13CollectiveMmaINS1_37MainloopSm90TmaGmmaWarpSpecializedFP8ILi3ENS5_IJNS4_1CILi1EEESB_SB_EEENS1_35KernelTmaWarpSpecializedCooperativeEEENS5_IJNSA_ILi128EEENSA_ILi112EEENSA_ILi256EEEEEENS_12float_e4m3_tENS5_IJlSB_lEEESJ_SK_NS4_8TiledMMAINS4_8MMA_AtomIJNS4_4SM904GMMA30MMA_64x16x32_F32E4M3E4M3_SS_TNILNSO_7ScaleInE1ELSQ_1EEEEEENS4_6LayoutINS5_IJNSA_ILi2EEESB_SB_EEENS5_IJSB_NSA_ILi0EEESW_EEEEENS5_IJNS4_10UnderscoreESZ_SZ_EEEEENS4_13SM90_TMA_LOADENS4_14ComposedLayoutINS4_7SwizzleILi3ELi4ELi3EEENS4_18smem_ptr_flag_bitsILi8EEENST_INS5_IJNSA_ILi8EEESF_EEENS5_IJSF_SB_EEEEEEEvNS4_8identityES12_S1C_vS1D_EENS_8epilogue10collective6detail29Sm90TmaWarpSpecializedAdapterINS1G_15DefaultEpilogueISJ_SK_SK_NS1F_6thread17LinearCombinationISJ_Li1EffLNS1K_9ScaleType4KindE0ELNS_15FloatRoundStyleE2ESJ_EENS1_15EpilogueDefaultEEEEEvvEEEEvNT_6ParamsE)
        .other          _ZN7cutlass13device_kernelINS_4gemm6kernel13GemmUniversalIN4cute5tupleIJiiiiEEENS1_10collective13CollectiveMmaINS1_37MainloopSm90TmaGmmaWarpSpecializedFP8ILi3ENS5_IJNS4_1CILi1EEESB_SB_EEENS1_35KernelTmaWarpSpecializedCooperativeEEENS5_IJNSA_ILi128EEENSA_ILi112EEENSA_ILi256EEEEEENS_12float_e4m3_tENS5_IJlSB_lEEESJ_SK_NS4_8TiledMMAINS4_8MMA_AtomIJNS4_4SM904GMMA30MMA_64x16x32_F32E4M3E4M3_SS_TNILNSO_7ScaleInE1ELSQ_1EEEEEENS4_6LayoutINS5_IJNSA_ILi2EEESB_SB_EEENS5_IJSB_NSA_ILi0EEESW_EEEEENS5_IJNS4_10UnderscoreESZ_SZ_EEEEENS4_13SM90_TMA_LOADENS4_14ComposedLayoutINS4_7SwizzleILi3ELi4ELi3EEENS4_18smem_ptr_flag_bitsILi8EEENST_INS5_IJNSA_ILi8EEESF_EEENS5_IJSF_SB_EEEEEEEvNS4_8identityES12_S1C_vS1D_EENS_8epilogue10collective6detail29Sm90TmaWarpSpecializedAdapterINS1G_15DefaultEpilogueISJ_SK_SK_NS1F_6thread17LinearCombinationISJ_Li1EffLNS1K_9ScaleType4KindE0ELNS_15FloatRoundStyleE2ESJ_EENS1_15EpilogueDefaultEEEEEvvEEEEvNT_6ParamsE,@"STO_CUDA_ENTRY STV_DEFAULT"
_ZN7cutlass13device_kernelINS_4gemm6kernel13GemmUniversalIN4cute5tupleIJiiiiEEENS1_10collective13CollectiveMmaINS1_37MainloopSm90TmaGmmaWarpSpecializedFP8ILi3ENS5_IJNS4_1CILi1EEESB_SB_EEENS1_35KernelTmaWarpSpecializedCooperativeEEENS5_IJNSA_ILi128EEENSA_ILi112EEENSA_ILi256EEEEEENS_12float_e4m3_tENS5_IJlSB_lEEESJ_SK_NS4_8TiledMMAINS4_8MMA_AtomIJNS4_4SM904GMMA30MMA_64x16x32_F32E4M3E4M3_SS_TNILNSO_7ScaleInE1ELSQ_1EEEEEENS4_6LayoutINS5_IJNSA_ILi2EEESB_SB_EEENS5_IJSB_NSA_ILi0EEESW_EEEEENS5_IJNS4_10UnderscoreESZ_SZ_EEEEENS4_13SM90_TMA_LOADENS4_14ComposedLayoutINS4_7SwizzleILi3ELi4ELi3EEENS4_18smem_ptr_flag_bitsILi8EEENST_INS5_IJNSA_ILi8EEESF_EEENS5_IJSF_SB_EEEEEEEvNS4_8identityES12_S1C_vS1D_EENS_8epilogue10collective6detail29Sm90TmaWarpSpecializedAdapterINS1G_15DefaultEpilogueISJ_SK_SK_NS1F_6thread17LinearCombinationISJ_Li1EffLNS1K_9ScaleType4KindE0ELNS_15FloatRoundStyleE2ESJ_EENS1_15EpilogueDefaultEEEEEvvEEEEvNT_6ParamsE:
[----:B------:R-:W-:Y:S01]  /*0000*/  LDC R1, c[0x0][0x28] ;  /* 0x00000a00ff017b82 */ /* 0x000fe20000000800 */
[----:B------:R-:W0:Y:S01]  /*0010*/  S2R R0, SR_TID.X ;  /* 0x0000000000007919 */ /* 0x000e220000002100 */
[----:B------:R-:W-:Y:S01]  /*0020*/  ELECT P0, URZ, PT ;  /* 0x00000000003f782f */ /* 0x000fe20003800000 */
[----:B------:R-:W-:Y:S01]  /*0030*/  BSSY B0, `(.L_x_0) ;  /* 0x000000f000007945 */ /* 0x000fe20003800000 */
[--C-:B0-----:R-:W-:Y:S02]  /*0040*/  SHF.R.U32.HI R2, RZ, 0x5, R0.reuse ;  /* 0x00000005ff027819 */ /* 0x101fe40000011600 */
[----:B------:R-:W-:-:S03]  /*0050*/  SHF.R.U32.HI R3, RZ, 0x7, R0 ;  /* 0x00000007ff037819 */ /* 0x000fc60000011600 */
[----:B------:R-:W0:Y:S04]  /*0060*/  SHFL.IDX PT, R5, R2, RZ, 0x1f ;  /* 0x00001fff02057589 */ /* 0x000e2800000e0000 */
[----:B------:R1:W2:Y:S01]  /*0070*/  SHFL.IDX PT, R7, R3, RZ, 0x1f ;  /* 0x00001fff03077589 */ /* 0x0002a200000e0000 */
[----:B0-----:R-:W-:-:S13]  /*0080*/  ISETP.NE.OR P0, PT, R5, RZ, !P0 ;  /* 0x000000ff0500720c */ /* 0x001fda0004705670 */
[----:B-12---:R-:W-:Y:S05]  /*0090*/  @P0 BRA `(.L_x_1) ;  /* 0x0000000000200947 */ /* 0x006fea0003800000 */
[----:B------:R-:W-:Y:S02]  /*00a0*/  ULDC.64 UR4, c[0x0][0x198] ;  /* 0x0000660000047ab9 */ /* 0x000fe40000000a00 */
[----:B------:R-:W-:Y:S02]  /*00b0*/  UIADD3 UR6, UP0, UR4, 0xf0, URZ ;  /* 0x000000f004067890 */ /* 0x000fe4000ff1e03f */
[----:B------:R-:W-:Y:S02]  /*00c0*/  UIADD3 UR4, UP1, UR4, 0x1f0, URZ ;  /* 0x000001f004047890 */ /* 0x000fe4000ff3e03f */
[----:B------:R-:W-:Y:S02]  /*00d0*/  UIADD3.X UR7, URZ, UR5, URZ, UP0, !UPT ;  /* 0x000000053f077290 */ /* 0x000fe400087fe43f */
[----:B------:R-:W-:-:S07]  /*00e0*/  UIADD3.X UR5, URZ, UR5, URZ, UP1, !UPT ;  /* 0x000000053f057290 */ /* 0x000fce0008ffe43f */
[----:B------:R0:W-:Y:S02]  /*00f0*/  UTMACCTL.PF [UR6] ;  /* 0x00000000060079b9 */ /* 0x0001e40008040000 */
[----:B------:R0:W-:Y:S02]  /*0100*/  UTMACCTL.PF [UR4] ;  /* 0x00000000040079b9 */ /* 0x0001e40008040000 */
[----:B0-----:R-:W-:Y:S01]  /*0110*/  NOP ;  /* 0x0000000000007918 */ /* 0x001fe20000000000 */
.L_x_1:
[----:B------:R-:W-:Y:S05]  /*0120*/  BSYNC B0 ;  /* 0x0000000000007941 */ /* 0x000fea0003800000 */
.L_x_0:
[----:B------:R-:W0:Y:S02]  /*0130*/  SHFL.IDX PT, R3, R2, RZ, 0x1f ;  /* 0x00001fff02037589 */ /* 0x000e2400000e0000 */
[----:B0-----:R-:W-:-:S13]  /*0140*/  ISETP.NE.AND P0, PT, R3, RZ, PT ;  /* 0x000000ff0300720c */ /* 0x001fda0003f05270 */
[----:B------:R-:W-:Y:S05]  /*0150*/  @P0 BRA `(.L_x_2) ;  /* 0x0000000000500947 */ /* 0x000fea0003800000 */
[----:B------:R-:W0:Y:S01]  /*0160*/  S2UR UR8, SR_CgaCtaId ;  /* 0x00000000000879c3 */ /* 0x000e220000008800 */
[----:B------:R-:W-:Y:S01]  /*0170*/  UMOV UR4, 0x400 ;  /* 0x0000040000047882 */ /* 0x000fe20000000000 */
[----:B------:R-:W-:Y:S01]  /*0180*/  UMOV UR5, 0x1 ;  /* 0x0000000100057882 */ /* 0x000fe20000000000 */
[----:B------:R-:W-:Y:S01]  /*0190*/  UMOV UR6, 0x100 ;  /* 0x0000010000067882 */ /* 0x000fe20000000000 */
[----:B------:R-:W-:Y:S01]  /*01a0*/  ELECT P0, URZ, PT ;  /* 0x00000000003f782f */ /* 0x000fe20003800000 */
[----:B------:R-:W-:-:S04]  /*01b0*/  UIADD3 UR6, -UR6, 0x100000, URZ ;  /* 0x0010000006067890 */ /* 0x000fc8000fffe13f */
[----:B------:R-:W-:Y:S02]  /*01c0*/  USHF.L.U32 UR7, UR6, 0xb, URZ ;  /* 0x0000000b06077899 */ /* 0x000fe4000800063f */
[----:B------:R-:W-:Y:S02]  /*01d0*/  USHF.L.U32 UR6, UR6, 0x1, URZ ;  /* 0x0000000106067899 */ /* 0x000fe4000800063f */
[----:B0-----:R-:W-:Y:S02]  /*01e0*/  ULEA UR8, UR8, UR4, 0x18 ;  /* 0x0000000408087291 */ /* 0x001fe4000f8ec03f */
[----:B------:R-:W-:-:S04]  /*01f0*/  UIADD3 UR4, -UR5, 0x100000, URZ ;  /* 0x0010000005047890 */ /* 0x000fc8000fffe13f */
[----:B------:R-:W-:Y:S02]  /*0200*/  USHF.L.U32 UR5, UR4, 0xb, URZ ;  /* 0x0000000b04057899 */ /* 0x000fe4000800063f */
[----:B------:R-:W-:Y:S01]  /*0210*/  USHF.L.U32 UR4, UR4, 0x1, URZ ;  /* 0x0000000104047899 */ /* 0x000fe2000800063f */
[----:B------:R-:W0:Y:S11]  /*0220*/  FENCE.VIEW.ASYNC.S ;  /* 0x00000000000073c6 */ /* 0x000e360000000000 */
[----:B0-----:R0:W1:Y:S01]  /*0230*/  SYNCS.EXCH.64 URZ, [UR8], UR4 ;  /* 0x00000004083f75b2 */ /* 0x0010620008000100 */
[----:B------:R0:W2:Y:S01]  /*0240*/  SYNCS.EXCH.64 URZ, [UR8+0x18], UR6 ;  /* 0x00001806083f75b2 */ /* 0x0000a20008000100 */
[----:B------:R0:W3:Y:S01]  /*0250*/  SYNCS.EXCH.64 URZ, [UR8+0x8], UR4 ;  /* 0x00000804083f75b2 */ /* 0x0000e20008000100 */
[----:B------:R0:W4:Y:S01]  /*0260*/  SYNCS.EXCH.64 URZ, [UR8+0x20], UR6 ;  /* 0x00002006083f75b2 */ /* 0x0001220008000100 */
[----:B------:R0:W0:Y:S01]  /*0270*/  SYNCS.EXCH.64 URZ, [UR8+0x10], UR4 ;  /* 0x00001004083f75b2 */ /* 0x0000220008000100 */
[----:B------:R0:W0:Y:S01]  /*0280*/  SYNCS.EXCH.64 URZ, [UR8+0x28], UR6 ;  /* 0x00002806083f75b2 */ /* 0x0000220008000100 */
[----:B------:R-:W-:Y:S01]  /*0290*/  NOP ;  /* 0x0000000000007918 */ /* 0x000fe20000000000 */
.L_x_2:
[----:B------:R-:W5:Y:S01]  /*02a0*/  SHFL.IDX PT, R2, R2, RZ, 0x1f ;  /* 0x00001fff02027589 */ /* 0x000f6200000e0000 */
[----:B------:R-:W1:Y:S01]  /*02b0*/  LDC R3, c[0x0][0x65c] ;  /* 0x00019700ff037b82 */ /* 0x000e620000000800 */
[----:B------:R-:W-:Y:S02]  /*02c0*/  ELECT P0, URZ, PT ;  /* 0x00000000003f782f */ /* 0x000fe40003800000 */
[----:B------:R-:W-:Y:S01]  /*02d0*/  SHF.R.S32.HI R4, RZ, 0x1f, R5 ;  /* 0x0000001fff047819 */ /* 0x000fe20000011405 */
[----:B------:R-:W2:Y:S01]  /*02e0*/  S2R R8, SR_CTAID.Y ;  /* 0x0000000000087919 */ /* 0x000ea20000002600 */
[----:B0-----:R-:W-:Y:S01]  /*02f0*/  UMOV UR4, 0x20 ;  /* 0x0000002000047882 */ /* 0x001fe20000000000 */
[----:B------:R-:W-:Y:S01]  /*0300*/  ISETP.NE.AND P2, PT, R7, RZ, PT ;  /* 0x000000ff0700720c */ /* 0x000fe20003f45270 */
[----:B------:R-:W-:Y:S01]  /*0310*/  NOP ;  /* 0x0000000000007918 */ /* 0x000fe20000000000 */
[----:B------:R-:W0:Y:S01]  /*0320*/  S2R R6, SR_CTAID.X ;  /* 0x0000000000067919 */ /* 0x000e220000002500 */
[----:B------:R-:W-:Y:S01]  /*0330*/  LEA.HI R4, R4, R5, RZ, 0x2 ;  /* 0x0000000504047211 */ /* 0x000fe200078f10ff */
[----:B------:R-:W-:-:S03]  /*0340*/  NOP ;  /* 0x0000000000007918 */ /* 0x000fc60000000000 */
[----:B------:R-:W-:-:S05]  /*0350*/  LOP3.LUT R4, R4, 0xfffffffc, RZ, 0xc0, !PT ;  /* 0xfffffffc04047812 */ /* 0x000fca00078ec0ff */
[----:B------:R-:W-:Y:S01]  /*0360*/  IMAD.IADD R5, R5, 0x1, -R4 ;  /* 0x0000000105057824 */ /* 0x000fe200078e0a04 */
[----:B-----5:R-:W-:Y:S02]  /*0370*/  ISETP.NE.OR P0, PT, R2, RZ, !P0 ;  /* 0x000000ff0200720c */ /* 0x020fe40004705670 */
[----:B-1----:R-:W-:-:S11]  /*0380*/  ISETP.NE.AND P3, PT, R3, 0x1, PT ;  /* 0x000000010300780c */ /* 0x002fd60003f65270 */
[----:B------:R-:W-:Y:S01]  /*0390*/  VOTEU.ALL UP0, P0 ;  /* 0x00000000003f7886 */ /* 0x000fe20000000000 */
[----:B------:R-:W-:Y:S01]  /*03a0*/  VOTEU.ALL UP1, P0 ;  /* 0x00000000003f7886 */ /* 0x000fe20000020000 */
[----:B------:R-:W0:Y:S01]  /*03b0*/  @P3 LDC R9, c[0x0][0x10] ;  /* 0x00000400ff093b82 */ /* 0x000e220000000800 */
[----:B--2---:R-:W-:Y:S02]  /*03c0*/  @P3 IMAD.MOV.U32 R2, RZ, RZ, R8 ;  /* 0x000000ffff023224 */ /* 0x004fe400078e0008 */
[----:B------:R-:W-:Y:S01]  /*03d0*/  @!UP0 UMOV UR6, 0x400 ;  /* 0x0000040000068882 */ /* 0x000fe20000000000 */
[----:B------:R-:W-:-:S04]  /*03e0*/  @!UP0 UIADD3 UR4, -UR4, 0x100000, URZ ;  /* 0x0010000004048890 */ /* 0x000fc8000fffe13f */
[----:B------:R-:W-:Y:S02]  /*03f0*/  @!UP0 USHF.L.U32 UR5, UR4, 0xb, URZ ;  /* 0x0000000b04058899 */ /* 0x000fe4000800063f */
[----:B------:R-:W-:Y:S01]  /*0400*/  @!UP0 USHF.L.U32 UR4, UR4, 0x1, URZ ;  /* 0x0000000104048899 */ /* 0x000fe2000800063f */
[----:B------:R-:W-:Y:S02]  /*0410*/  @P3 IMAD.MOV.U32 R3, RZ, RZ, RZ ;  /* 0x000000ffff033224 */ /* 0x000fe400078e00ff */
[----:B------:R-:W-:Y:S01]  /*0420*/  @P3 IMAD.MOV.U32 R13, RZ, RZ, RZ ;  /* 0x000000ffff0d3224 */ /* 0x000fe200078e00ff */
[----:B------:R-:W1:Y:S08]  /*0430*/  @!UP0 S2UR UR7, SR_CgaCtaId ;  /* 0x00000000000789c3 */ /* 0x000e700000008800 */
[----:B------:R-:W2:Y:S01]  /*0440*/  @!P3 LDC R11, c[0x0][0xc] ;  /* 0x00000300ff0bbb82 */ /* 0x000ea20000000800 */
[----:B0-----:R-:W-:-:S04]  /*0450*/  @P3 IMAD.WIDE.U32 R2, R6, R9, R2 ;  /* 0x0000000906023225 */ /* 0x001fc800078e0002 */
[----:B------:R-:W-:Y:S02]  /*0460*/  VIADD R9, R7, 0xffffffff ;  /* 0xffffffff07097836 */ /* 0x000fe40000000000 */
[----:B------:R-:W-:Y:S01]  /*0470*/  @P3 IMAD.IADD R3, R3, 0x1, R13 ;  /* 0x0000000103033824 */ /* 0x000fe200078e020d */
[----:B-1----:R-:W-:Y:S02]  /*0480*/  @!UP0 ULEA UR6, UR7, UR6, 0x18 ;  /* 0x0000000607068291 */ /* 0x002fe4000f8ec03f */
[----:B------:R-:W-:Y:S01]  /*0490*/  ISETP.GE.U32.AND P1, PT, R9, 0x2, PT ;  /* 0x000000020900780c */ /* 0x000fe20003f26070 */
[----:B------:R-:W-:Y:S01]  /*04a0*/  VOTEU.ALL UP0, P0 ;  /* 0x00000000003f7886 */ /* 0x000fe20000000000 */
[----:B------:R-:W-:-:S04]  /*04b0*/  ISETP.NE.AND P0, PT, R5, 0x3, PT ;  /* 0x000000030500780c */ /* 0x000fc80003f05270 */
[----:B------:R-:W-:-:S04]  /*04c0*/  ISETP.EQ.OR P0, PT, R5, RZ, !P0 ;  /* 0x000000ff0500720c */ /* 0x000fc80004702670 */
[----:B------:R-:W-:Y:S01]  /*04d0*/  ISETP.EQ.AND P0, PT, R7, RZ, P0 ;  /* 0x000000ff0700720c */ /* 0x000fe20000702270 */
[----:B------:R-:W-:Y:S01]  /*04e0*/  IMAD.MOV.U32 R7, RZ, RZ, RZ ;  /* 0x000000ffff077224 */ /* 0x000fe200078e00ff */
[----:B------:R-:W0:Y:S02]  /*04f0*/  FENCE.VIEW.ASYNC.S ;  /* 0x00000000000073c6 */ /* 0x000e240000000000 */
[----:B0-----:R0:W3:Y:S01]  /*0500*/  @!UP0 SYNCS.EXCH.64 URZ, [UR6+0x40], UR4 ;  /* 0x00004004063f85b2 */ /* 0x0010e20008000100 */
[----:B------:R-:W-:Y:S01]  /*0510*/  SEL R4, RZ, 0x1, !P0 ;  /* 0x00000001ff047807 */ /* 0x000fe20004000000 */
[----:B--2---:R-:W-:-:S03]  /*0520*/  @!P3 IMAD.WIDE.U32 R10, R11, R8, R6 ;  /* 0x000000080b0ab225 */ /* 0x004fc600078e0006 */
[----:B------:R-:W-:Y:S01]  /*0530*/  SEL R4, R4, 0x2, P1 ;  /* 0x0000000204047807 */ /* 0x000fe20000800000 */
[----:B------:R-:W-:Y:S02]  /*0540*/  @!P3 IMAD.MOV.U32 R2, RZ, RZ, R10 ;  /* 0x000000ffff02b224 */ /* 0x000fe400078e000a */
[----:B------:R-:W-:Y:S01]  /*0550*/  @!P3 IMAD.MOV.U32 R3, RZ, RZ, R11 ;  /* 0x000000ffff03b224 */ /* 0x000fe200078e000b */
[----:B------:R0:W3:Y:S01]  /*0560*/  @!UP1 SYNCS.EXCH.64 URZ, [UR6+0x48], UR4 ;  /* 0x00004804063f95b2 */ /* 0x0000e20008000100 */
[----:B------:R-:W-:Y:S01]  /*0570*/  NOP ;  /* 0x0000000000007918 */ /* 0x000fe20000000000 */
[----:B---34-:R-:W-:Y:S06]  /*0580*/  BAR.SYNC.DEFER_BLOCKING 0x0 ;  /* 0x0000000000007b1d */ /* 0x018fec0000010000 */
[----:B------:R-:W-:Y:S05]  /*0590*/  @!P2 BRA `(.L_x_3) ;  /* 0x0000008800b4a947 */ /* 0x000fea0003800000 */
[----:B------:R-:W-:-:S13]  /*05a0*/  ISETP.GT.U32.AND P0, PT, R9, 0x1, PT ;  /* 0x000000010900780c */ /* 0x000fda0003f04070 */
[----:B0-----:R-:W-:Y:S05]  /*05b0*/  @P0 EXIT ;  /* 0x000000000000094d */ /* 0x001fea0003800000 */
[----:B------:R-:W-:Y:S01]  /*05c0*/  ULDC.64 UR4, c[0x0][0x650] ;  /* 0x0001940000047ab9 */ /* 0x000fe20000000a00 */
[----:B------:R-:W-:Y:S01]  /*05d0*/  PRMT R11, RZ, 0x7610, R11 ;  /* 0x00007610ff0b7816 */ /* 0x000fe2000000000b */
[----:B------:R-:W-:Y:S01]  /*05e0*/  IMAD.MOV.U32 R9, RZ, RZ, -0x1 ;  /* 0xffffffffff097424 */ /* 0x000fe200078e00ff */
[----:B------:R-:W-:Y:S01]  /*05f0*/  ISETP.GE.U32.AND P0, PT, R2, UR4, PT ;  /* 0x0000000402007c0c */ /* 0x000fe2000bf06070 */
[----:B------:R-:W-:Y:S02]  /*0600*/  IMAD.MOV.U32 R10, RZ, RZ, -0x1 ;  /* 0xffffffffff0a7424 */ /* 0x000fe400078e00ff */
[----:B------:R-:W-:Y:S01]  /*0610*/  IMAD.MOV.U32 R5, RZ, RZ, -0x1 ;  /* 0xffffffffff057424 */ /* 0x000fe200078e00ff */
[----:B------:R-:W-:-:S13]  /*0620*/  ISETP.GE.U32.AND.EX P0, PT, R3, UR5, PT, P0 ;  /* 0x0000000503007c0c */ /* 0x000fda000bf06100 */
[----:B------:R-:W-:Y:S05]  /*0630*/  @P0 BRA `(.L_x_4) ;  /* 0x00000004005c0947 */ /* 0x000fea0003800000 */
[----:B------:R-:W0:Y:S01]  /*0640*/  LDC.64 R16, c[0x0][0x628] ;  /* 0x00018a00ff107b82 */ /* 0x000e220000000a00 */
[----:B------:R-:W-:Y:S02]  /*0650*/  IMAD.MOV.U32 R10, RZ, RZ, R2 ;  /* 0x000000ffff0a7224 */ /* 0x000fe400078e0002 */
[----:B------:R-:W-:-:S05]  /*0660*/  IMAD.MOV.U32 R11, RZ, RZ, R3 ;  /* 0x000000ffff0b7224 */ /* 0x000fca00078e0003 */
[----:B------:R-:W1:Y:S08]  /*0670*/  LDC R18, c[0x0][0x630] ;  /* 0x00018c00ff127b82 */ /* 0x000e700000000800 */
[----:B------:R-:W2:Y:S01]  /*0680*/  LDC.64 R20, c[0x0][0x620] ;  /* 0x00018800ff147b82 */ /* 0x000ea20000000a00 */
[----:B0-----:R-:W-:-:S04]  /*0690*/  ISETP.NE.U32.AND P0, PT, R16, RZ, PT ;  /* 0x000000ff1000720c */ /* 0x001fc80003f05070 */
[----:B------:R-:W-:-:S13]  /*06a0*/  ISETP.NE.AND.EX P0, PT, R17, RZ, PT, P0 ;  /* 0x000000ff1100720c */ /* 0x000fda0003f05300 */
[----:B-12---:R-:W-:Y:S05]  /*06b0*/  @!P0 BRA `(.L_x_5) ;  /* 0x0000000000288947 */ /* 0x006fea0003800000 */
[----:B------:R-:W0:Y:S02]  /*06c0*/  LDC R5, c[0x0][0x634] ;  /* 0x00018d00ff057b82 */ /* 0x000e240000000800 */
[----:B0-----:R-:W-:-:S05]  /*06d0*/  IADD3 R5, P0, R2, R5, RZ ;  /* 0x0000000502057210 */ /* 0x001fca0007f1e0ff */
[----:B------:R-:W-:-:S04]  /*06e0*/  IMAD.X R9, RZ, RZ, R3, P0 ;  /* 0x000000ffff097224 */ /* 0x000fc800000e0603 */
[----:B------:R-:W-:-:S04]  /*06f0*/  IMAD.WIDE.U32 R10, R9, R16, RZ ;  /* 0x00000010090a7225 */ /* 0x000fc800078e00ff */
[----:B------:R-:W-:-:S04]  /*0700*/  IMAD.WIDE.U32 R12, P0, R5, R17, R10 ;  /* 0x00000011050c7225 */ /* 0x000fc8000780000a */
[----:B------:R-:W-:-:S04]  /*0710*/  IMAD.WIDE.U32 R10, R5, R16, RZ ;  /* 0x00000010050a7225 */ /* 0x000fc800078e00ff */
[----:B------:R-:W-:Y:S01]  /*0720*/  IMAD.X R15, RZ, RZ, RZ, P0 ;  /* 0x000000ffff0f7224 */ /* 0x000fe200000e06ff */
[----:B------:R-:W-:Y:S01]  /*0730*/  IADD3 RZ, P0, R11, R12, RZ ;  /* 0x0000000c0bff7210 */ /* 0x000fe20007f1e0ff */
[----:B------:R-:W-:-:S04]  /*0740*/  IMAD.MOV.U32 R14, RZ, RZ, R13 ;  /* 0x000000ffff0e7224 */ /* 0x000fc800078e000d */
[----:B------:R-:W-:-:S08]  /*0750*/  IMAD.WIDE.U32.X R10, R9, R17, R14, P0 ;  /* 0x00000011090a7225 */ /* 0x000fd000000e040e */
.L_x_5:
[-CC-:B------:R-:W-:Y:S01]  /*0760*/  SHF.R.U64 R26, R10, R18.reuse, R11.reuse ;  /* 0x000000120a1a7219 */ /* 0x180fe2000000120b */
[----:B------:R-:W0:Y:S01]  /*0770*/  LDC.64 R22, c[0x0][0x640] ;  /* 0x00019000ff167b82 */ /* 0x000e220000000a00 */
[----:B------:R-:W-:Y:S01]  /*0780*/  SHF.R.U32.HI R7, RZ, R18, R11 ;  /* 0x00000012ff077219 */ /* 0x000fe2000001160b */
[----:B------:R-:W-:Y:S01]  /*0790*/  ULDC UR4, c[0x0][0x150] ;  /* 0x0000540000047ab9 */ /* 0x000fe20000000800 */
[----:B------:R-:W-:Y:S02]  /*07a0*/  IADD3 R9, P0, RZ, -R26, RZ ;  /* 0x8000001aff097210 */ /* 0x000fe40007f1e0ff */
[----:B------:R-:W-:-:S03]  /*07b0*/  I2FP.F32.U32 R5, R6 ;  /* 0x0000000600057245 */ /* 0x000fc60000201000 */
[----:B------:R-:W1:Y:S01]  /*07c0*/  LDC R14, c[0x0][0x618] ;  /* 0x00018600ff0e7b82 */ /* 0x000e620000000800 */
[----:B------:R-:W-:Y:S02]  /*07d0*/  IMAD.X R13, RZ, RZ, ~R7, P0 ;  /* 0x000000ffff0d7224 */ /* 0x000fe400000e0e07 */
[----:B------:R-:W-:Y:S01]  /*07e0*/  FMUL R5, R5, UR4 ;  /* 0x0000000405057c20 */ /* 0x000fe20008400000 */
[----:B------:R-:W-:Y:S01]  /*07f0*/  IMAD.WIDE.U32 R10, R9, R20, R2 ;  /* 0x00000014090a7225 */ /* 0x000fe200078e0002 */
[----:B------:R-:W-:-:S03]  /*0800*/  ULDC UR4, c[0x0][0x154] ;  /* 0x0000550000047ab9 */ /* 0x000fc60000000800 */
[----:B------:R-:W-:Y:S01]  /*0810*/  IMAD R12, R13, R20, RZ ;  /* 0x000000140d0c7224 */ /* 0x000fe200078e02ff */
[----:B------:R-:W2:Y:S01]  /*0820*/  LDC R7, c[0x0][0x144] ;  /* 0x00005100ff077b82 */ /* 0x000ea20000000800 */
[----:B------:R-:W3:Y:S01]  /*0830*/  F2I.U32.TRUNC.NTZ R5, R5 ;  /* 0x0000000500057305 */ /* 0x000ee2000020f000 */
[----:B------:R-:W-:Y:S02]  /*0840*/  IMAD.MOV.U32 R13, RZ, RZ, -0x1 ;  /* 0xffffffffff0d7424 */ /* 0x000fe400078e00ff */
[----:B------:R-:W-:-:S04]  /*0850*/  IMAD R9, R9, R21, R12 ;  /* 0x0000001509097224 */ /* 0x000fc800078e020c */
[----:B------:R-:W4:Y:S01]  /*0860*/  LDC R18, c[0x0][0x608] ;  /* 0x00018200ff127b82 */ /* 0x000f220000000800 */
[----:B------:R-:W-:Y:S01]  /*0870*/  IMAD.IADD R11, R11, 0x1, R9 ;  /* 0x000000010b0b7824 */ /* 0x000fe200078e0209 */
[----:B0-----:R-:W-:Y:S02]  /*0880*/  ISETP.NE.U32.AND P0, PT, R22, RZ, PT ;  /* 0x000000ff1600720c */ /* 0x001fe40003f05070 */
[----:B------:R-:W-:Y:S02]  /*0890*/  I2FP.F32.U32 R9, R8 ;  /* 0x0000000800097245 */ /* 0x000fe40000201000 */
[----:B------:R-:W-:Y:S02]  /*08a0*/  ISETP.NE.AND.EX P0, PT, R23, RZ, PT, P0 ;  /* 0x000000ff1700720c */ /* 0x000fe40003f05300 */
[----:B------:R-:W0:Y:S01]  /*08b0*/  LDC R12, c[0x0][0x658] ;  /* 0x00019600ff0c7b82 */ /* 0x000e220000000800 */
[-C--:B-1----:R-:W-:Y:S01]  /*08c0*/  SHF.R.U64 R16, R10, R14.reuse, R11 ;  /* 0x0000000e0a107219 */ /* 0x082fe2000000120b */
[----:B---3--:R-:W-:Y:S01]  /*08d0*/  IMAD.MOV R10, RZ, RZ, -R5 ;  /* 0x000000ffff0a7224 */ /* 0x008fe200078e0a05 */
[----:B------:R-:W-:-:S05]  /*08e0*/  SHF.R.U32.HI R11, RZ, R14, R11 ;  /* 0x0000000eff0b7219 */ /* 0x000fca000001160b */
[----:B------:R-:W1:Y:S01]  /*08f0*/  LDC R17, c[0x0][0x148] ;  /* 0x00005200ff117b82 */ /* 0x000e620000000800 */
[----:B--2---:R-:W-:Y:S02]  /*0900*/  IMAD R5, R7, R10, R6 ;  /* 0x0000000a07057224 */ /* 0x004fe400078e0206 */
[----:B------:R-:W-:-:S04]  /*0910*/  FMUL R7, R9, UR4 ;  /* 0x0000000409077c20 */ /* 0x000fc80008400000 */
[----:B------:R2:W3:Y:S01]  /*0920*/  F2I.U32.TRUNC.NTZ R15, R7 ;  /* 0x00000007000f7305 */ /* 0x0004e2000020f000 */
[----:B------:R-:W1:Y:S01]  /*0930*/  LDC R21, c[0x0][0x600] ;  /* 0x00018000ff157b82 */ /* 0x000e620000000800 */
[-CC-:B----4-:R-:W-:Y:S02]  /*0940*/  SHF.R.U64 R27, R16, R18.reuse, R11.reuse ;  /* 0x00000012101b7219 */ /* 0x190fe4000000120b */
[----:B------:R-:W-:Y:S01]  /*0950*/  SHF.R.U32.HI R9, RZ, R18, R11 ;  /* 0x00000012ff097219 */ /* 0x000fe2000001160b */
[----:B------:R-:W-:-:S04]  /*0960*/  IMAD.MOV.U32 R11, RZ, RZ, 0x1 ;  /* 0x00000001ff0b7424 */ /* 0x000fc800078e00ff */
[----:B------:R-:W4:Y:S01]  /*0970*/  LDC R20, c[0x0][0x648] ;  /* 0x00019200ff147b82 */ /* 0x000f220000000800 */
[-C--:B0-----:R-:W-:Y:S02]  /*0980*/  SHF.L.U32 R6, R13, R12.reuse, RZ ;  /* 0x0000000c0d067219 */ /* 0x081fe400000006ff */
[-CC-:B------:R-:W-:Y:S02]  /*0990*/  SHF.R.U64 R18, R27, R12.reuse, R9.reuse ;  /* 0x0000000c1b127219 */ /* 0x180fe40000001209 */
[----:B------:R-:W-:Y:S02]  /*09a0*/  SHF.R.U32.HI R19, RZ, R12, R9 ;  /* 0x0000000cff137219 */ /* 0x000fe40000011609 */
[----:B------:R-:W-:Y:S01]  /*09b0*/  LOP3.LUT R14, RZ, R6, RZ, 0x33, !PT ;  /* 0x00000006ff0e7212 */ /* 0x000fe200078e33ff */
[----:B------:R-:W0:Y:S01]  /*09c0*/  LDC R25, c[0x0][0x638] ;  /* 0x00018e00ff197b82 */ /* 0x000e220000000800 */
[----:B------:R-:W-:Y:S01]  /*09d0*/  SHF.L.U32 R9, R11, R12, RZ ;  /* 0x0000000c0b097219 */ /* 0x000fe200000006ff */
[----:B------:R-:W-:-:S02]  /*09e0*/  IMAD.MOV.U32 R6, RZ, RZ, R18 ;  /* 0x000000ffff067224 */ /* 0x000fc400078e0012 */
[----:B--2---:R-:W-:-:S04]  /*09f0*/  IMAD.MOV.U32 R7, RZ, RZ, R19 ;  /* 0x000000ffff077224 */ /* 0x004fc800078e0013 */
[----:B------:R-:W2:Y:S01]  /*0a00*/  LDC R24, c[0x0][0x610] ;  /* 0x00018400ff187b82 */ /* 0x000ea20000000800 */
[----:B---3--:R-:W-:Y:S05]  /*0a10*/  @!P0 BRA `(.L_x_6) ;  /* 0x0000000000288947 */ /* 0x008fea0003800000 */
[----:B------:R-:W3:Y:S02]  /*0a20*/  LDC R13, c[0x0][0x64c] ;  /* 0x00019300ff0d7b82 */ /* 0x000ee40000000800 */
[----:B---3--:R-:W-:-:S05]  /*0a30*/  IADD3 R13, P0, R18, R13, RZ ;  /* 0x0000000d120d7210 */ /* 0x008fca0007f1e0ff */
        /* <DEDUP_REMOVED lines=8> */
.L_x_6:
[----:B----4-:R-:W-:Y:S01]  /*0ac0*/  SHF.R.U64 R6, R6, R20, R7 ;  /* 0x0000001406067219 */ /* 0x010fe20000001207 */
[----:B-1----:R-:W-:Y:S01]  /*0ad0*/  VIADD R7, R21, 0xffffffff ;  /* 0xffffffff15077836 */ /* 0x002fe20000000000 */
[----:B------:R-:W-:Y:S01]  /*0ae0*/  LOP3.LUT R14, R27, R14, RZ, 0xc0, !PT ;  /* 0x0000000e1b0e7212 */ /* 0x000fe200078ec0ff */
[----:B------:R-:W-:Y:S02]  /*0af0*/  IMAD.MOV R15, RZ, RZ, -R15 ;  /* 0x000000ffff0f7224 */ /* 0x000fe400078e0a0f */
[----:B------:R-:W-:Y:S01]  /*0b00*/  IMAD.MOV R10, RZ, RZ, -R6 ;  /* 0x000000ffff0a7224 */ /* 0x000fe200078e0a06 */
[----:B------:R-:W-:Y:S01]  /*0b10*/  LOP3.LUT R7, R16, R7, RZ, 0xc0, !PT ;  /* 0x0000000710077212 */ /* 0x000fe200078ec0ff */
[----:B------:R-:W-:Y:S02]  /*0b20*/  IMAD R14, R9, R6, R14 ;  /* 0x00000006090e7224 */ /* 0x000fe400078e020e */
[----:B------:R-:W-:Y:S02]  /*0b30*/  @P3 IMAD R5, R17, R15, R8 ;  /* 0x0000000f11053224 */ /* 0x000fe400078e0208 */
[----:B0-----:R-:W-:-:S02]  /*0b40*/  IMAD R6, R10, R25, R18 ;  /* 0x000000190a067224 */ /* 0x001fc400078e0212 */
[----:B--2---:R-:W-:Y:S02]  /*0b50*/  IMAD R5, R14, R24, R5 ;  /* 0x000000180e057224 */ /* 0x004fe400078e0205 */
[----:B------:R-:W-:Y:S02]  /*0b60*/  IMAD R6, R6, R21, R7 ;  /* 0x0000001506067224 */ /* 0x000fe400078e0207 */
[----:B------:R-:W-:-:S03]  /*0b70*/  IMAD.MOV.U32 R11, RZ, RZ, 0x1 ;  /* 0x00000001ff0b7424 */ /* 0x000fc600078e00ff */
[----:B------:R-:W-:Y:S02]  /*0b80*/  SEL R10, R6, R5, !P3 ;  /* 0x00000005060a7207 */ /* 0x000fe40005800000 */
[----:B------:R-:W-:Y:S01]  /*0b90*/  SEL R9, R5, R6, !P3 ;  /* 0x0000000605097207 */ /* 0x000fe20005800000 */
[----:B------:R-:W-:-:S07]  /*0ba0*/  IMAD.MOV.U32 R5, RZ, RZ, R26 ;  /* 0x000000ffff057224 */ /* 0x000fce00078e001a */
.L_x_4:
[----:B------:R-:W-:-:S08]  /*0bb0*/  NOP ;  /* 0x0000000000007918 */ /* 0x000fd00000000000 */
[----:B------:R-:W0:Y:S02]  /*0bc0*/  USETMAXREG.TRY_ALLOC.CTAPOOL UP0, 0xe8 ;  /* 0x000000e8000079c8 */ /* 0x000e240008000600 */
[----:B0-----:R-:W-:-:S13]  /*0bd0*/  PLOP3.LUT P0, PT, PT, PT, UP0, 0x80, 0x0 ;  /* 0x000000000000781c */ /* 0x001fda0003f0f008 */
[----:B------:R-:W-:Y:S05]  /*0be0*/  @!P0 BRA `(.L_x_4) ;  /* 0xfffffffc00f08947 */ /* 0x000fea000383ffff */
[----:B------:R-:W-:Y:S01]  /*0bf0*/  ULDC.64 UR4, c[0x0][0x598] ;  /* 0x0001660000047ab9 */ /* 0x000fe20000000a00 */
[----:B------:R-:W-:Y:S01]  /*0c00*/  ULDC.64 UR32, c[0x0][0x208] ;  /* 0x0000820000207ab9 */ /* 0x000fe20000000a00 */
[----:B------:R-:W-:-:S04]  /*0c10*/  ISETP.NE.U32.AND P0, PT, RZ, UR4, PT ;  /* 0x00000004ff007c0c */ /* 0x000fc8000bf05070 */
[----:B------:R-:W-:-:S13]  /*0c20*/  ISETP.NE.AND.EX P0, PT, RZ, UR5, PT, P0 ;  /* 0x00000005ff007c0c */ /* 0x000fda000bf05300 */
[----:B------:R-:W-:Y:S05]  /*0c30*/  @!P0 BRA `(.L_x_7) ;  /* 0x00000000001c8947 */ /* 0x000fea0003800000 */
[----:B------:R-:W0:Y:S02]  /*0c40*/  LDC.64 R6, c[0x0][0x598] ;  /* 0x00016600ff067b82 */ /* 0x000e240000000a00 */
[----:B0-----:R-:W2:Y:S02]  /*0c50*/  LDG.E.64 R6, desc[UR32][R6.64] ;  /* 0x0000002006067981 */ /* 0x001ea4000c1e1b00 */
[----:B--2---:R-:W-:-:S04]  /*0c60*/  ISETP.NE.U32.AND P0, PT, R6, RZ, PT ;  /* 0x000000ff0600720c */ /* 0x004fc80003f05070 */
[----:B------:R-:W-:-:S13]  /*0c70*/  ISETP.NE.AND.EX P0, PT, R7, RZ, PT, P0 ;  /* 0x000000ff0700720c */ /* 0x000fda0003f05300 */
[----:B------:R-:W-:Y:S05]  /*0c80*/  @!P0 BRA `(.L_x_7) ;  /* 0x0000000000088947 */ /* 0x000fea0003800000 */
[----:B------:R0:W5:Y:S01]  /*0c90*/  LD.E R6, desc[UR32][R6.64] ;  /* 0x0000002006067980 */ /* 0x000162000c101900 */
[----:B------:R-:W-:Y:S05]  /*0ca0*/  BRA `(.L_x_8) ;  /* 0x0000000000207947 */ /* 0x000fea0003800000 */
.L_x_7:
[----:B------:R-:W-:Y:S02]  /*0cb0*/  ULDC.64 UR4, c[0x0][0x588] ;  /* 0x0001620000047ab9 */ /* 0x000fe40000000a00 */
[----:B------:R-:W-:-:S04]  /*0cc0*/  ISETP.NE.U32.AND P0, PT, RZ, UR4, PT ;  /* 0x00000004ff007c0c */ /* 0x000fc8000bf05070 */
[----:B------:R-:W-:-:S13]  /*0cd0*/  ISETP.NE.AND.EX P0, PT, RZ, UR5, PT, P0 ;  /* 0x00000005ff007c0c */ /* 0x000fda000bf05300 */
[----:B------:R-:W-:Y:S05]  /*0ce0*/  @!P0 BRA `(.L_x_9) ;  /* 0x00000000000c8947 */ /* 0x000fea0003800000 */
[----:B------:R-:W0:Y:S02]  /*0cf0*/  LDC.64 R6, c[0x0][0x588] ;  /* 0x00016200ff067b82 */ /* 0x000e240000000a00 */
[----:B0-----:R1:W5:Y:S01]  /*0d00*/  LDG.E R6, desc[UR32][R6.64] ;  /* 0x0000002006067981 */ /* 0x001362000c1e1900 */
[----:B------:R-:W-:Y:S05]  /*0d10*/  BRA `(.L_x_8) ;  /* 0x0000000000047947 */ /* 0x000fea0003800000 */
.L_x_9:
[----:B------:R-:W2:Y:S02]  /*0d20*/  LDC R6, c[0x0][0x580] ;  /* 0x00016000ff067b82 */ /* 0x000ea40000000800 */
.L_x_8:
[----:B------:R-:W-:Y:S02]  /*0d30*/  ULDC.64 UR4, c[0x0][0x5a0] ;  /* 0x0001680000047ab9 */ /* 0x000fe40000000a00 */
[----:B------:R-:W-:-:S04]  /*0d40*/  ISETP.NE.U32.AND P0, PT, RZ, UR4, PT ;  /* 0x00000004ff007c0c */ /* 0x000fc8000bf05070 */
[----:B------:R-:W-:-:S13]  /*0d50*/  ISETP.NE.AND.EX P0, PT, RZ, UR5, PT, P0 ;  /* 0x00000005ff007c0c */ /* 0x000fda000bf05300 */
[----:B------:R-:W-:Y:S05]  /*0d60*/  @!P0 BRA `(.L_x_10) ;  /* 0x00000000001c8947 */ /* 0x000fea0003800000 */
[----:B------:R-:W3:Y:S02]  /*0d70*/  LDC.64 R12, c[0x0][0x5a0] ;  /* 0x00016800ff0c7b82 */ /* 0x000ee40000000a00 */
[----:B---3--:R-:W3:Y:S02]  /*0d80*/  LDG.E.64 R12, desc[UR32][R12.64] ;  /* 0x000000200c0c7981 */ /* 0x008ee4000c1e1b00 */
[----:B---3--:R-:W-:-:S04]  /*0d90*/  ISETP.NE.U32.AND P0, PT, R12, RZ, PT ;  /* 0x000000ff0c00720c */ /* 0x008fc80003f05070 */
[----:B------:R-:W-:-:S13]  /*0da0*/  ISETP.NE.AND.EX P0, PT, R13, RZ, PT, P0 ;  /* 0x000000ff0d00720c */ /* 0x000fda0003f05300 */
[----:B------:R-:W-:Y:S05]  /*0db0*/  @!P0 BRA `(.L_x_10) ;  /* 0x0000000000088947 */ /* 0x000fea0003800000 */
[----:B01----:R0:W5:Y:S01]  /*0dc0*/  LD.E R7, desc[UR32][R12.64] ;  /* 0x000000200c077980 */ /* 0x003162000c101900 */
[----:B------:R-:W-:Y:S05]  /*0dd0*/  BRA `(.L_x_11) ;  /* 0x0000000000207947 */ /* 0x000fea0003800000 */
.L_x_10:
[----:B------:R-:W-:Y:S02]  /*0de0*/  ULDC.64 UR4, c[0x0][0x590] ;  /* 0x0001640000047ab9 */ /* 0x000fe40000000a00 */
[----:B------:R-:W-:-:S04]  /*0df0*/  ISETP.NE.U32.AND P0, PT, RZ, UR4, PT ;  /* 0x00000004ff007c0c */ /* 0x000fc8000bf05070 */
[----:B------:R-:W-:-:S13]  /*0e00*/  ISETP.NE.AND.EX P0, PT, RZ, UR5, PT, P0 ;  /* 0x00000005ff007c0c */ /* 0x000fda000bf05300 */
[----:B------:R-:W-:Y:S05]  /*0e10*/  @!P0 BRA `(.L_x_12) ;  /* 0x00000000000c8947 */ /* 0x000fea0003800000 */
[----:B------:R-:W0:Y:S02]  /*0e20*/  LDC.64 R12, c[0x0][0x590] ;  /* 0x00016400ff0c7b82 */ /* 0x000e240000000a00 */
[----:B01----:R1:W5:Y:S01]  /*0e30*/  LDG.E R7, desc[UR32][R12.64] ;  /* 0x000000200c077981 */ /* 0x003362000c1e1900 */
[----:B------:R-:W-:Y:S05]  /*0e40*/  BRA `(.L_x_11) ;  /* 0x0000000000047947 */ /* 0x000fea0003800000 */
.L_x_12:
[----:B01----:R-:W3:Y:S02]  /*0e50*/  LDC R7, c[0x0][0x584] ;  /* 0x00016100ff077b82 */ /* 0x003ee40000000800 */
.L_x_11:
[----:B------:R-:W-:-:S13]  /*0e60*/  LOP3.LUT P0, RZ, R11, 0xff, RZ, 0xc0, !PT ;  /* 0x000000ff0bff7812 */ /* 0x000fda000780c0ff */
[----:B------:R-:W-:Y:S05]  /*0e70*/  @!P0 EXIT ;  /* 0x000000000000894d */ /* 0x000fea0003800000 */
[----:B------:R-:W-:Y:S01]  /*0e80*/  ULDC UR4, c[0x0][0x28c] ;  /* 0x0000a30000047ab9 */ /* 0x000fe20000000800 */
[----:B------:R-:W-:Y:S01]  /*0e90*/  LOP3.LUT R124, R4, 0x1, RZ, 0xfc, !PT ;  /* 0x00000001047c7812 */ /* 0x000fe200078efcff */
[----:B------:R-:W-:-:S04]  /*0ea0*/  UIADD3 UR4, UR4, 0xff, URZ ;  /* 0x000000ff04047890 */ /* 0x000fc8000fffe03f */
[----:B------:R-:W-:-:S04]  /*0eb0*/  USHF.R.S32.HI UR5, URZ, 0x1f, UR4 ;  /* 0x0000001f3f057899 */ /* 0x000fc80008011404 */
[----:B------:R-:W-:-:S03]  /*0ec0*/  ULEA.HI UR5, UR5, UR4, URZ, 0x8 ;  /* 0x0000000405057291 */ /* 0x000fc6000f8f403f */
[----:B------:R-:W-:Y:S01]  /*0ed0*/  UMOV UR4, URZ ;  /* 0x0000003f00047c82 */ /* 0x000fe20008000000 */
[----:B------:R-:W-:-:S03]  /*0ee0*/  USHF.R.S32.HI UR13, URZ, 0x8, UR5 ;  /* 0x000000083f0d7899 */ /* 0x000fc60008011405 */
[----:B------:R-:W-:-:S09]  /*0ef0*/  UMOV UR5, URZ ;  /* 0x0000003f00057c82 */ /* 0x000fd20008000000 */
.L_x_149:
[----:B------:R-:W-:Y:S01]  /*0f00*/  LOP3.LUT R8, R0, 0x80, RZ, 0xc0, !PT ;  /* 0x0000008000087812 */ /* 0x000fe200078ec0ff */
[----:B------:R-:W4:Y:S01]  /*0f10*/  S2UR UR10, SR_CgaCtaId ;  /* 0x00000000000a79c3 */ /* 0x000f220000008800 */
[----:B------:R-:W-:Y:S01]  /*0f20*/  UMOV UR9, 0x400 ;  /* 0x0000040000097882 */ /* 0x000fe20000000000 */
[----:B------:R-:W-:Y:S01]  /*0f30*/  UMOV UR6, URZ ;  /* 0x0000003f00067c82 */ /* 0x000fe20008000000 */
[----:B------:R-:W-:Y:S01]  /*0f40*/  SHF.R.U32.HI R8, RZ, 0x7, R8 ;  /* 0x00000007ff087819 */ /* 0x000fe20000011608 */
[----:B------:R-:W-:Y:S01]  /*0f50*/  UMOV UR12, URZ ;  /* 0x0000003f000c7c82 */ /* 0x000fe20008000000 */
[----:B------:R-:W-:Y:S01]  /*0f60*/  UMOV UR15, URZ ;  /* 0x0000003f000f7c82 */ /* 0x000fe20008000000 */
[----:B------:R-:W-:Y:S01]  /*0f70*/  UMOV UR11, UR5 ;  /* 0x00000005000b7c82 */ /* 0x000fe20008000000 */
[----:B01----:R-:W-:Y:S01]  /*0f80*/  CS2R R12, SRZ ;  /* 0x00000000000c7805 */ /* 0x003fe2000001ff00 */
[----:B------:R-:W0:Y:S01]  /*0f90*/  LDC R11, c[0x0][0x28c] ;  /* 0x0000a300ff0b7b82 */ /* 0x000e220000000800 */
[----:B------:R-:W1:Y:S01]  /*0fa0*/  SHFL.IDX PT, R8, R8, RZ, 0x1f ;  /* 0x00001fff08087589 */ /* 0x000e6200000e0000 */
[----:B------:R-:W-:-:S02]  /*0fb0*/  CS2R R14, SRZ ;  /* 0x00000000000e7805 */ /* 0x000fc4000001ff00 */
[----:B------:R-:W-:Y:S02]  /*0fc0*/  CS2R R16, SRZ ;  /* 0x0000000000107805 */ /* 0x000fe4000001ff00 */
[----:B------:R-:W-:Y:S02]  /*0fd0*/  CS2R R18, SRZ ;  /* 0x0000000000127805 */ /* 0x000fe4000001ff00 */
[----:B------:R-:W-:Y:S02]  /*0fe0*/  CS2R R20, SRZ ;  /* 0x0000000000147805 */ /* 0x000fe4000001ff00 */
[----:B------:R-:W-:Y:S02]  /*0ff0*/  CS2R R22, SRZ ;  /* 0x0000000000167805 */ /* 0x000fe4000001ff00 */
[----:B------:R-:W-:Y:S02]  /*1000*/  CS2R R80, SRZ ;  /* 0x0000000000507805 */ /* 0x000fe4000001ff00 */
[----:B------:R-:W-:-:S02]  /*1010*/  CS2R R82, SRZ ;  /* 0x0000000000527805 */ /* 0x000fc4000001ff00 */
[----:B------:R-:W-:Y:S02]  /*1020*/  CS2R R84, SRZ ;  /* 0x0000000000547805 */ /* 0x000fe4000001ff00 */
[----:B------:R-:W-:Y:S02]  /*1030*/  CS2R R86, SRZ ;  /* 0x0000000000567805 */ /* 0x000fe4000001ff00 */
[----:B------:R-:W-:Y:S02]  /*1040*/  CS2R R88, SRZ ;  /* 0x0000000000587805 */ /* 0x000fe4000001ff00 */
[----:B------:R-:W-:Y:S02]  /*1050*/  CS2R R90, SRZ ;  /* 0x00000000005a7805 */ /* 0x000fe4000001ff00 */
[----:B------:R-:W-:Y:S02]  /*1060*/  CS2R R92, SRZ ;  /* 0x00000000005c7805 */ /* 0x000fe4000001ff00 */
[----:B------:R-:W-:-:S02]  /*1070*/  CS2R R94, SRZ ;  /* 0x00000000005e7805 */ /* 0x000fc4000001ff00 */
[----:B------:R-:W-:Y:S01]  /*1080*/  CS2R R96, SRZ ;  /* 0x0000000000607805 */ /* 0x000fe2000001ff00 */
[----:B----4-:R-:W-:Y:S01]  /*1090*/  ULEA UR9, UR10, UR9, 0x18 ;  /* 0x000000090a097291 */ /* 0x010fe2000f8ec03f */
[----:B------:R-:W-:Y:S02]  /*10a0*/  CS2R R98, SRZ ;  /* 0x0000000000627805 */ /* 0x000fe4000001ff00 */
[----:B------:R-:W-:Y:S02]  /*10b0*/  CS2R R100, SRZ ;  /* 0x0000000000647805 */ /* 0x000fe4000001ff00 */
[----:B------:R-:W-:Y:S02]  /*10c0*/  CS2R R102, SRZ ;  /* 0x0000000000667805 */ /* 0x000fe4000001ff00 */
[----:B------:R-:W-:Y:S02]  /*10d0*/  CS2R R104, SRZ ;  /* 0x0000000000687805 */ /* 0x000fe4000001ff00 */
[----:B------:R-:W-:-:S02]  /*10e0*/  CS2R R106, SRZ ;  /* 0x00000000006a7805 */ /* 0x000fc4000001ff00 */
[----:B------:R-:W-:Y:S02]  /*10f0*/  CS2R R108, SRZ ;  /* 0x00000000006c7805 */ /* 0x000fe4000001ff00 */
[----:B------:R-:W-:Y:S02]  /*1100*/  CS2R R110, SRZ ;  /* 0x00000000006e7805 */ /* 0x000fe4000001ff00 */
[----:B0-----:R-:W-:Y:S02]  /*1110*/  ISETP.GE.AND P0, PT, R11, 0x1, PT ;  /* 0x000000010b00780c */ /* 0x001fe40003f06270 */
[----:B------:R-:W-:Y:S02]  /*1120*/  CS2R R112, SRZ ;  /* 0x0000000000707805 */ /* 0x000fe4000001ff00 */
[----:B-1----:R-:W-:Y:S02]  /*1130*/  R2UR UR7, R8 ;  /* 0x00000000080772ca */ /* 0x002fe400000e0000 */
[----:B------:R-:W-:-:S02]  /*1140*/  CS2R R114, SRZ ;  /* 0x0000000000727805 */ /* 0x000fc4000001ff00 */
[----:B------:R-:W-:Y:S02]  /*1150*/  CS2R R116, SRZ ;  /* 0x0000000000747805 */ /* 0x000fe4000001ff00 */
[----:B------:R-:W-:Y:S02]  /*1160*/  CS2R R118, SRZ ;  /* 0x0000000000767805 */ /* 0x000fe4000001ff00 */
[----:B------:R-:W-:Y:S02]  /*1170*/  CS2R R120, SRZ ;  /* 0x0000000000787805 */ /* 0x000fe4000001ff00 */
[----:B------:R-:W-:Y:S01]  /*1180*/  CS2R R122, SRZ ;  /* 0x00000000007a7805 */ /* 0x000fe2000001ff00 */
[----:B------:R-:W-:Y:S01]  /*1190*/  IMAD.U32 R125, RZ, RZ, UR4 ;  /* 0x00000004ff7d7e24 */ /* 0x000fe2000f8e00ff */
[----:B------:R-:W-:Y:S02]  /*11a0*/  CS2R R72, SRZ ;  /* 0x0000000000487805 */ /* 0x000fe4000001ff00 */
[----:B------:R-:W-:-:S02]  /*11b0*/  CS2R R74, SRZ ;  /* 0x00000000004a7805 */ /* 0x000fc4000001ff00 */
[----:B------:R-:W-:Y:S02]  /*11c0*/  CS2R R76, SRZ ;  /* 0x00000000004c7805 */ /* 0x000fe4000001ff00 */
[----:B------:R-:W-:Y:S02]  /*11d0*/  CS2R R78, SRZ ;  /* 0x00000000004e7805 */ /* 0x000fe4000001ff00 */
[----:B------:R-:W-:Y:S02]  /*11e0*/  CS2R R64, SRZ ;  /* 0x0000000000407805 */ /* 0x000fe4000001ff00 */
[----:B------:R-:W-:Y:S01]  /*11f0*/  CS2R R66, SRZ ;  /* 0x0000000000427805 */ /* 0x000fe2000001ff00 */
[----:B------:R-:W-:Y:S01]  /*1200*/  ULEA.HI UR8, UR7, UR7, URZ, 0x1 ;  /* 0x0000000707087291 */ /* 0x000fe2000f8f083f */
[----:B------:R-:W-:Y:S02]  /*1210*/  CS2R R68, SRZ ;  /* 0x0000000000447805 */ /* 0x000fe4000001ff00 */
[----:B------:R-:W-:-:S02]  /*1220*/  CS2R R70, SRZ ;  /* 0x0000000000467805 */ /* 0x000fc4000001ff00 */
[----:B------:R-:W-:Y:S01]  /*1230*/  CS2R R56, SRZ ;  /* 0x0000000000387805 */ /* 0x000fe2000001ff00 */
[----:B------:R-:W-:Y:S01]  /*1240*/  ULOP3.LUT UR8, UR8, 0x7fffe, URZ, 0xc0, !UPT ;  /* 0x0007fffe08087892 */ /* 0x000fe2000f8ec03f */
[----:B------:R-:W-:Y:S02]  /*1250*/  CS2R R58, SRZ ;  /* 0x00000000003a7805 */ /* 0x000fe4000001ff00 */
[----:B------:R-:W-:Y:S02]  /*1260*/  CS2R R60, SRZ ;  /* 0x00000000003c7805 */ /* 0x000fe4000001ff00 */
[----:B------:R-:W-:Y:S01]  /*1270*/  CS2R R62, SRZ ;  /* 0x00000000003e7805 */ /* 0x000fe2000001ff00 */
[----:B------:R-:W-:Y:S01]  /*1280*/  UIADD3 UR8, UR7, -UR8, URZ ;  /* 0x8000000807087290 */ /* 0x000fe2000fffe03f */
[----:B------:R-:W-:Y:S02]  /*1290*/  CS2R R48, SRZ ;  /* 0x0000000000307805 */ /* 0x000fe4000001ff00 */
[----:B------:R-:W-:-:S02]  /*12a0*/  CS2R R50, SRZ ;  /* 0x0000000000327805 */ /* 0x000fc4000001ff00 */
[----:B------:R-:W-:Y:S01]  /*12b0*/  CS2R R52, SRZ ;  /* 0x0000000000347805 */ /* 0x000fe2000001ff00 */
[----:B------:R-:W-:Y:S01]  /*12c0*/  ULEA UR8, UR8, UR9, 0xd ;  /* 0x0000000908087291 */ /* 0x000fe2000f8e683f */
[----:B------:R-:W-:Y:S02]  /*12d0*/  CS2R R54, SRZ ;  /* 0x0000000000367805 */ /* 0x000fe4000001ff00 */
[----:B------:R-:W-:Y:S02]  /*12e0*/  CS2R R40, SRZ ;  /* 0x0000000000287805 */ /* 0x000fe4000001ff00 */
[----:B------:R-:W-:Y:S01]  /*12f0*/  CS2R R42, SRZ ;  /* 0x00000000002a7805 */ /* 0x000fe2000001ff00 */
[----:B------:R-:W-:Y:S01]  /*1300*/  UIADD3 UR8, UR8, 0x100, URZ ;  /* 0x0000010008087890 */ /* 0x000fe2000fffe03f */
[----:B------:R-:W-:Y:S02]  /*1310*/  CS2R R44, SRZ ;  /* 0x00000000002c7805 */ /* 0x000fe4000001ff00 */
[----:B------:R-:W-:-:S02]  /*1320*/  CS2R R46, SRZ ;  /* 0x00000000002e7805 */ /* 0x000fc4000001ff00 */
[----:B------:R-:W-:Y:S01]  /*1330*/  CS2R R32, SRZ ;  /* 0x0000000000207805 */ /* 0x000fe2000001ff00 */
[----:B------:R-:W-:Y:S01]  /*1340*/  USHF.R.U32.HI UR8, URZ, 0x4, UR8 ;  /* 0x000000043f087899 */ /* 0x000fe20008011608 */
[----:B------:R-:W-:Y:S02]  /*1350*/  CS2R R34, SRZ ;  /* 0x0000000000227805 */ /* 0x000fe4000001ff00 */
[----:B------:R-:W-:Y:S02]  /*1360*/  CS2R R36, SRZ ;  /* 0x0000000000247805 */ /* 0x000fe4000001ff00 */
[----:B------:R-:W-:Y:S01]  /*1370*/  CS2R R38, SRZ ;  /* 0x0000000000267805 */ /* 0x000fe2000001ff00 */
[----:B------:R-:W-:Y:S01]  /*1380*/  ULOP3.LUT UR10, UR8, 0x3fff, URZ, 0xc0, !UPT ;  /* 0x00003fff080a7892 */ /* 0x000fe2000f8ec03f */
[----:B--2---:R-:W-:Y:S02]  /*1390*/  CS2R R24, SRZ ;  /* 0x0000000000187805 */ /* 0x004fe4000001ff00 */
[----:B---3--:R-:W-:-:S02]  /*13a0*/  CS2R R26, SRZ ;  /* 0x00000000001a7805 */ /* 0x008fc4000001ff00 */
[----:B------:R-:W-:Y:S02]  /*13b0*/  CS2R R28, SRZ ;  /* 0x00000000001c7805 */ /* 0x000fe4000001ff00 */
[----:B------:R-:W-:Y:S01]  /*13c0*/  CS2R R30, SRZ ;  /* 0x00000000001e7805 */ /* 0x000fe2000001ff00 */
[----:B------:R-:W-:Y:S06]  /*13d0*/  @!P0 BRA `(.L_x_13) ;  /* 0x00000014007c8947 */ /* 0x000fec0003800000 */
[----:B------:R-:W-:-:S13]  /*13e0*/  ISETP.NE.AND P1, PT, R124, 0x3, PT ;  /* 0x000000037c00780c */ /* 0x000fda0003f25270 */
[----:B------:R-:W-:Y:S05]  /*13f0*/  @!P1 BRA `(.L_x_14) ;  /* 0x0000000000049947 */ /* 0x000fea0003800000 */
[----:B------:R-:W-:Y:S01]  /*1400*/  BPT.TRAP 0x1 ;  /* 0x000000040000795c */ /* 0x000fe20000300000 */
.L_x_14:
[----:B------:R-:W-:Y:S01]  /*1410*/  ULEA UR6, UR5, UR9, 0x3 ;  /* 0x0000000905067291 */ /* 0x000fe2000f8e183f */
[----:B------:R-:W-:-:S05]  /*1420*/  IMAD.U32 R8, RZ, RZ, UR4 ;  /* 0x00000004ff087e24 */ /* 0x000fca000f8e00ff */
[----:B------:R-:W-:-:S04]  /*1430*/  SHF.L.U32 R8, R8, 0x1f, RZ ;  /* 0x0000001f08087819 */ /* 0x000fc800000006ff */
[----:B------:R0:W1:Y:S01]  /*1440*/  SYNCS.PHASECHK.TRANS64.TRYWAIT P0, [UR6], R8 ;  /* 0x00000008ff0075a7 */ /* 0x0000620008000146 */
[----:B------:R-:W-:Y:S05]  /*1450*/  @!P1 BRA `(.L_x_15) ;  /* 0x0000000000049947 */ /* 0x000fea0003800000 */
[----:B------:R-:W-:Y:S01]  /*1460*/  BPT.TRAP 0x1 ;  /* 0x000000040000795c */ /* 0x000fe20000300000 */
.L_x_15:
[----:B-1----:R-:W-:Y:S05]  /*1470*/  @P0 BRA `(.L_x_16) ;  /* 0x0000000000080947 */ /* 0x002fea0003800000 */
[----:B------:R-:W1:Y:S02]  /*1480*/  SYNCS.PHASECHK.TRANS64.TRYWAIT P0, [UR6], R8 ;  /* 0x00000008ff0075a7 */ /* 0x000e640008000146 */
[----:B-1----:R-:W-:Y:S05]  /*1490*/  @!P0 BRA `(.L_x_17) ;  /* 0x0000009000848947 */ /* 0x002fea0003800000 */
.L_x_16:
[----:B------:R-:W-:Y:S01]  /*14a0*/  UIADD3 UR6, UR9, 0x18100, URZ ;  /* 0x0001810009067890 */ /* 0x000fe2000fffe03f */
[----:B------:R-:W-:Y:S01]  /*14b0*/  WARPGROUP.ARRIVE ;  /* 0x00000000000079c5 */ /* 0x000fe20000000000 */
[----:B------:R-:W-:Y:S01]  /*14c0*/  ULOP3.LUT UR12, UR10, 0x10000, URZ, 0xfc, !UPT ;  /* 0x000100000a0c7892 */ /* 0x000fe2000f8efc3f */
[----:B------:R-:W-:Y:S01]  /*14d0*/  CS2R R12, SRZ ;  /* 0x00000000000c7805 */ /* 0x000fe2000001ff00 */
[----:B------:R-:W-:Y:S01]  /*14e0*/  USHF.R.U32.HI UR6, URZ, 0x4, UR6 ;  /* 0x000000043f067899 */ /* 0x000fe20008011606 */
[----:B------:R-:W-:Y:S01]  /*14f0*/  CS2R R14, SRZ ;  /* 0x00000000000e7805 */ /* 0x000fe2000001ff00 */
[----:B------:R-:W-:Y:S01]  /*1500*/  ULEA UR12, UR5, UR12, 0xb ;  /* 0x0000000c050c7291 */ /* 0x000fe2000f8e583f */
[----:B------:R-:W-:Y:S01]  /*1510*/  CS2R R16, SRZ ;  /* 0x0000000000107805 */ /* 0x000fe2000001ff00 */
[----:B------:R-:W-:Y:S01]  /*1520*/  ULOP3.LUT UR6, UR6, 0x3fff, URZ, 0xc0, !UPT ;  /* 0x00003fff06067892 */ /* 0x000fe2000f8ec03f */
[----:B------:R-:W-:Y:S01]  /*1530*/  CS2R R18, SRZ ;  /* 0x0000000000127805 */ /* 0x000fe2000001ff00 */
[----:B------:R-:W-:Y:S01]  /*1540*/  UMOV UR17, 0x40000040 ;  /* 0x4000004000117882 */ /* 0x000fe20000000000 */
[----:B------:R-:W-:Y:S01]  /*1550*/  UMOV UR19, 0x40000040 ;  /* 0x4000004000137882 */ /* 0x000fe20000000000 */
[----:B------:R-:W-:Y:S01]  /*1560*/  ULOP3.LUT UR6, UR6, 0x10000, URZ, 0xfc, !UPT ;  /* 0x0001000006067892 */ /* 0x000fe2000f8efc3f */
[----:B------:R-:W-:Y:S01]  /*1570*/  CS2R R20, SRZ ;  /* 0x0000000000147805 */ /* 0x000fe2000001ff00 */
[----:B------:R-:W-:Y:S01]  /*1580*/  UMOV UR16, UR12 ;  /* 0x0000000c00107c82 */ /* 0x000fe20008000000 */
[----:B------:R-:W-:Y:S01]  /*1590*/  CS2R R22, SRZ ;  /* 0x0000000000167805 */ /* 0x000fe2000001ff00 */
[----:B------:R-:W-:Y:S01]  /*15a0*/  UIMAD UR8, UR5, 0x700, UR6 ;  /* 0x00000700050878a4 */ /* 0x000fe2000f8e0206 */
[----:B------:R-:W-:-:S02]  /*15b0*/  CS2R R80, SRZ ;  /* 0x0000000000507805 */ /* 0x000fc4000001ff00 */
[----:B------:R-:W-:Y:S02]  /*15c0*/  CS2R R82, SRZ ;  /* 0x0000000000527805 */ /* 0x000fe4000001ff00 */
[----:B------:R-:W-:Y:S01]  /*15d0*/  CS2R R84, SRZ ;  /* 0x0000000000547805 */ /* 0x000fe2000001ff00 */
[----:B------:R-:W-:Y:S01]  /*15e0*/  UIADD3 UR6, UR8, 0x80, URZ ;  /* 0x0000008008067890 */ /* 0x000fe2000fffe03f */
[----:B------:R-:W-:Y:S01]  /*15f0*/  CS2R R86, SRZ ;  /* 0x0000000000567805 */ /* 0x000fe2000001ff00 */
[----:B------:R-:W-:Y:S01]  /*1600*/  UIADD3 UR7, UR8, 0x100, URZ ;  /* 0x0000010008077890 */ /* 0x000fe2000fffe03f */
[----:B------:R-:W-:Y:S01]  /*1610*/  CS2R R88, SRZ ;  /* 0x0000000000587805 */ /* 0x000fe2000001ff00 */
[----:B------:R-:W-:Y:S01]  /*1620*/  UMOV UR18, UR8 ;  /* 0x0000000800127c82 */ /* 0x000fe20008000000 */
[----:B------:R-:W-:Y:S01]  /*1630*/  UIADD3 UR11, UR8, 0x484, URZ ;  /* 0x00000484080b7890 */ /* 0x000fe2000fffe03f */
[----:B------:R-:W-:Y:S01]  /*1640*/  QGMMA.64x16x32.F32.E4M3.E4M3 R72, gdesc[UR16], RZ, !UPT ;  /* 0x00200000104879f3 */ /* 0x000fe2000c7008ff */
[----:B------:R-:W-:Y:S01]  /*1650*/  UMOV UR18, UR6 ;  /* 0x0000000600127c82 */ /* 0x000fe20008000000 */
[----:B------:R-:W-:Y:S01]  /*1660*/  UMOV UR19, 0x40000040 ;  /* 0x4000004000137882 */ /* 0x000fe20000000000 */
[----:B------:R-:W-:Y:S01]  /*1670*/  UIADD3 UR6, UR8, 0x180, URZ ;  /* 0x0000018008067890 */ /* 0x000fe2000fffe03f */
[----:B------:R-:W-:Y:S01]  /*1680*/  QGMMA.64x16x32.F32.E4M3.E4M3 R64, gdesc[UR16], RZ, !UPT ;  /* 0x00200000104079f3 */ /* 0x000fe2000c7008ff */
[----:B------:R-:W-:Y:S01]  /*1690*/  UMOV UR18, UR7 ;  /* 0x0000000700127c82 */ /* 0x000fe20008000000 */
[----:B------:R-:W-:Y:S01]  /*16a0*/  UMOV UR19, 0x40000040 ;  /* 0x4000004000137882 */ /* 0x000fe20000000000 */
[----:B------:R-:W-:Y:S01]  /*16b0*/  UIADD3 UR7, UR8, 0x200, URZ ;  /* 0x0000020008077890 */ /* 0x000fe2000fffe03f */
[----:B------:R-:W-:Y:S01]  /*16c0*/  QGMMA.64x16x32.F32.E4M3.E4M3 R56, gdesc[UR16], RZ, !UPT ;  /* 0x00200000103879f3 */ /* 0x000fe2000c7008ff */
[----:B------:R-:W-:Y:S01]  /*16d0*/  UMOV UR19, 0x40000040 ;  /* 0x4000004000137882 */ /* 0x000fe20000000000 */
[----:B------:R-:W-:Y:S01]  /*16e0*/  UMOV UR18, UR6 ;  /* 0x0000000600127c82 */ /* 0x000fe20008000000 */
        /* <DEDUP_REMOVED lines=14> */
[----:B------:R-:W-:Y:S01]  /*17d0*/  UIADD3 UR16, UR12, 0x2, URZ ;  /* 0x000000020c107890 */ /* 0x000fe2000fffe03f */
[----:B------:R-:W-:Y:S01]  /*17e0*/  CS2R R90, SRZ ;  /* 0x00000000005a7805 */ /* 0x000fe2000001ff00 */
[----:B------:R-:W-:Y:S01]  /*17f0*/  UIADD3 UR18, UR8, 0x2, URZ ;  /* 0x0000000208127890 */ /* 0x000fe2000fffe03f */
[----:B------:R-:W-:Y:S01]  /*1800*/  CS2R R92, SRZ ;  /* 0x00000000005c7805 */ /* 0x000fe2000001ff00 */
[----:B------:R-:W-:Y:S01]  /*1810*/  UMOV UR17, 0x40000040 ;  /* 0x4000004000117882 */ /* 0x000fe20000000000 */
[----:B------:R-:W-:Y:S01]  /*1820*/  UMOV UR19, 0x40000040 ;  /* 0x4000004000137882 */ /* 0x000fe20000000000 */
        /* <DEDUP_REMOVED lines=14> */
[----:B------:R-:W-:Y:S01]  /*1910*/  CS2R R122, SRZ ;  /* 0x00000000007a7805 */ /* 0x000fe2000001ff00 */
[----:B------:R-:W-:Y:S01]  /*1920*/  QGMMA.64x16x32.F32.E4M3.E4M3 R72, gdesc[UR16], R72 ;  /* 0x00200000104879f3 */ /* 0x000fe20008700848 */
[----:B------:R-:W-:Y:S01]  /*1930*/  UMOV UR18, UR6 ;  /* 0x0000000600127c82 */ /* 0x000fe20008000000 */
[----:B------:R-:W-:Y:S01]  /*1940*/  UMOV UR19, 0x40000040 ;  /* 0x4000004000137882 */ /* 0x000fe20000000000 */
[----:B------:R-:W-:Y:S01]  /*1950*/  UIADD3 UR6, UR8, 0x182, URZ ;  /* 0x0000018208067890 */ /* 0x000fe2000fffe03f */
[----:B------:R-:W-:Y:S01]  /*1960*/  QGMMA.64x16x32.F32.E4M3.E4M3 R64, gdesc[UR16], R64 ;  /* 0x00200000104079f3 */ /* 0x000fe20008700840 */
[----:B------:R-:W-:Y:S01]  /*1970*/  UMOV UR18, UR7 ;  /* 0x0000000700127c82 */ /* 0x000fe20008000000 */
[----:B------:R-:W-:Y:S01]  /*1980*/  UMOV UR19, 0x40000040 ;  /* 0x4000004000137882 */ /* 0x000fe20000000000 */
[----:B------:R-:W-:Y:S01]  /*1990*/  UIADD3 UR7, UR8, 0x202, URZ ;  /* 0x0000020208077890 */ /* 0x000fe2000fffe03f */
[----:B------:R-:W-:Y:S01]  /*19a0*/  QGMMA.64x16x32.F32.E4M3.E4M3 R56, gdesc[UR16], R56 ;  /* 0x00200000103879f3 */ /* 0x000fe20008700838 */
[----:B------:R-:W-:Y:S01]  /*19b0*/  UMOV UR19, 0x40000040 ;  /* 0x4000004000137882 */ /* 0x000fe20000000000 */
[----:B------:R-:W-:Y:S01]  /*19c0*/  UMOV UR18, UR6 ;  /* 0x0000000600127c82 */ /* 0x000fe20008000000 */
        /* <DEDUP_REMOVED lines=14> */
[----:B------:R-:W-:-:S02]  /*1ab0*/  UIADD3 UR16, UR12, 0x4, URZ ;  /* 0x000000040c107890 */ /* 0x000fc4000fffe03f */
[----:B------:R-:W-:Y:S01]  /*1ac0*/  UIADD3 UR18, UR8, 0x4, URZ ;  /* 0x0000000408127890 */ /* 0x000fe2000fffe03f */
[----:B------:R-:W-:Y:S01]  /*1ad0*/  UMOV UR17, 0x40000040 ;  /* 0x4000004000117882 */ /* 0x000fe20000000000 */
[----:B------:R-:W-:-:S07]  /*1ae0*/  UMOV UR19, 0x40000040 ;  /* 0x4000004000137882 */ /* 0x000fce0000000000 */
        /* <DEDUP_REMOVED lines=106> */
[----:B------:R-:W-:Y:S01]  /*2190*/  UMOV UR6, 0x8 ;  /* 0x0000000800067882 */ /* 0x000fe20000000000 */
        /* <DEDUP_REMOVED lines=40> */
[----:B------:R-:W-:Y:S01]  /*2420*/  UIADD3 UR7, UR8, 0x506, URZ ;  /* 0x0000050608077890 */ /* 0x000fe2000fffe03f */
[----:B------:R-:W-:Y:S02]  /*2430*/  UMOV UR19, 0x40000040 ;  /* 0x4000004000137882 */ /* 0x000fe40000000000 */
[----:B------:R-:W-:Y:S01]  /*2440*/  QGMMA.64x16x32.F32.E4M3.E4M3 R64, gdesc[UR16], R64 ;  /* 0x00200000104079f3 */ /* 0x000fe20008700840 */
[----:B------:R-:W-:Y:S01]  /*2450*/  UMOV UR18, UR11 ;  /* 0x0000000b00127c82 */ /* 0x000fe20008000000 */
[----:B------:R-:W-:Y:S01]  /*2460*/  UMOV UR19, 0x40000040 ;  /* 0x4000004000137882 */ /* 0x000fe20000000000 */
[----:B------:R-:W-:Y:S01]  /*2470*/  UIADD3 UR11, UR8, 0x586, URZ ;  /* 0x00000586080b7890 */ /* 0x000fe2000fffe03f */
[----:B------:R-:W-:Y:S01]  /*2480*/  QGMMA.64x16x32.F32.E4M3.E4M3 R56, gdesc[UR16], R56 ;  /* 0x00200000103879f3 */ /* 0x000fe20008700838 */
[----:B------:R-:W-:Y:S01]  /*2490*/  UMOV UR18, UR7 ;  /* 0x0000000700127c82 */ /* 0x000fe20008000000 */
[----:B------:R-:W-:Y:S01]  /*24a0*/  UIADD3 UR7, UR8, 0x606, URZ ;  /* 0x0000060608077890 */ /* 0x000fe2000fffe03f */
[----:B------:R-:W-:Y:S01]  /*24b0*/  UMOV UR19, 0x40000040 ;  /* 0x4000004000137882 */ /* 0x000fe20000000000 */
[----:B------:R-:W-:Y:S01]  /*24c0*/  UIADD3 UR8, UR8, 0x686, URZ ;  /* 0x0000068608087890 */ /* 0x000fe2000fffe03f */
[----:B------:R-:W-:Y:S01]  /*24d0*/  QGMMA.64x16x32.F32.E4M3.E4M3 R48, gdesc[UR16], R48 ;  /* 0x00200000103079f3 */ /* 0x000fe20008700830 */
[----:B------:R-:W-:Y:S01]  /*24e0*/  UMOV UR18, UR11 ;  /* 0x0000000b00127c82 */ /* 0x000fe20008000000 */
[----:B------:R-:W-:-:S02]  /*24f0*/  UMOV UR19, 0x40000040 ;  /* 0x4000004000137882 */ /* 0x000fc40000000000 */
[----:B------:R-:W-:Y:S01]  /*2500*/  QGMMA.64x16x32.F32.E4M3.E4M3 R40, gdesc[UR16], R40 ;  /* 0x00200000102879f3 */ /* 0x000fe20008700828 */
[----:B------:R-:W-:Y:S01]  /*2510*/  UMOV UR18, UR7 ;  /* 0x0000000700127c82 */ /* 0x000fe20008000000 */
[----:B------:R-:W-:Y:S01]  /*2520*/  ULDC UR7, c[0x0][0x50c] ;  /* 0x0001430000077ab9 */ /* 0x000fe20000000800 */
[----:B------:R-:W-:Y:S01]  /*2530*/  UMOV UR19, 0x40000040 ;  /* 0x4000004000137882 */ /* 0x000fe20000000000 */
[----:B------:R-:W-:Y:S01]  /*2540*/  UISETP.NE.AND UP0, UPT, UR7, 0x8, UPT ;  /* 0x000000080700788c */ /* 0x000fe2000bf05270 */
[----:B------:R-:W-:Y:S01]  /*2550*/  QGMMA.64x16x32.F32.E4M3.E4M3 R32, gdesc[UR16], R32 ;  /* 0x00200000102079f3 */ /* 0x000fe20008700820 */
[----:B------:R-:W-:Y:S01]  /*2560*/  UMOV UR18, UR8 ;  /* 0x0000000800127c82 */ /* 0x000fe20008000000 */
[----:B------:R-:W-:Y:S01]  /*2570*/  UMOV UR19, 0x40000040 ;  /* 0x4000004000137882 */ /* 0x000fe20000000000 */
[----:B------:R-:W-:Y:S01]  /*2580*/  USEL UR12, URZ, 0x1, UP0 ;  /* 0x000000013f0c7887 */ /* 0x000fe20008000000 */
[----:B------:R-:W-:Y:S05]  /*2590*/  QGMMA.64x16x32.F32.E4M3.E4M3 R24, gdesc[UR16], R24, gsb0 ;  /* 0x00200000101879f3 */ /* 0x000fea0008000818 */
[----:B------:R-:W-:-:S13]  /*25a0*/  ISETP.NE.AND P0, PT, RZ, UR12, PT ;  /* 0x0000000cff007c0c */ /* 0x000fda000bf05270 */
[----:B------:R-:W-:Y:S05]  /*25b0*/  @!P0 BRA `(.L_x_18) ;  /* 0x0000000000e88947 */ /* 0x000fea0003800000 */
[----:B------:R-:W-:Y:S02]  /*25c0*/  WARPGROUP.DEPBAR.LE gsb0, 0x0 ;  /* 0x00008000000079c5 */ /* 0x000fe40000010000 */
[----:B------:R-:W-:-:S01]  /*25d0*/  FADD R123, RZ, R72 ;  /* 0x00000048ff7b7221 */ /* 0x000fc20000000000 */
[----:B------:R-:W-:Y:S01]  /*25e0*/  FADD R122, RZ, R73 ;  /* 0x00000049ff7a7221 */ /* 0x000fe20000000000 */
        /* <DEDUP_REMOVED lines=54> */
[----:B------:R-:W-:-:S06]  /*2950*/  UMOV UR6, URZ ;  /* 0x0000003f00067c82 */ /* 0x000fcc0008000000 */
.L_x_18:
[----:B------:R-:W-:Y:S01]  /*2960*/  UIADD3 UR11, UR5, 0x1, URZ ;  /* 0x00000001050b7890 */ /* 0x000fe2000fffe03f */
[----:B------:R-:W-:-:S03]  /*2970*/  UMOV UR15, 0x1 ;  /* 0x00000001000f7882 */ /* 0x000fc60000000000 */
[----:B------:R-:W-:-:S04]  /*2980*/  UISETP.NE.AND UP0, UPT, UR11, 0x3, UPT ;  /* 0x000000030b00788c */ /* 0x000fc8000bf05270 */
[----:B------:R-:W-:Y:S02]  /*2990*/  USEL UR7, URZ, 0x1, UP0 ;  /* 0x000000013f077887 */ /* 0x000fe40008000000 */
[----:B------:R-:W-:Y:S02]  /*29a0*/  USEL UR11, UR11, URZ, UP0 ;  /* 0x0000003f0b0b7287 */ /* 0x000fe40008000000 */
[----:B------:R-:W-:-:S06]  /*29b0*/  ULOP3.LUT UR7, UR4, UR7, URZ, 0x3c, !UPT ;  /* 0x0000000704077292 */ /* 0x000fcc000f8e3c3f */
[----:B------:R-:W-:-:S07]  /*29c0*/  IMAD.U32 R125, RZ, RZ, UR7 ;  /* 0x00000007ff7d7e24 */ /* 0x000fce000f8e00ff */
.L_x_13:
[----:B------:R-:W-:-:S04]  /*29d0*/  UISETP.LT.AND UP0, UPT, UR13, 0x1, UPT ;  /* 0x000000010d00788c */ /* 0x000fc8000bf01270 */
[----:B------:R-:W-:-:S04]  /*29e0*/  USEL UR7, UR13, 0x1, UP0 ;  /* 0x000000010d077887 */ /* 0x000fc80008000000 */
[----:B------:R-:W-:-:S04]  /*29f0*/  UIADD3 UR7, UR13, -UR7, URZ ;  /* 0x800000070d077290 */ /* 0x000fc8000fffe03f */
[----:B------:R-:W-:-:S06]  /*2a00*/  UISETP.GE.AND UP0, UPT, UR7, 0x1, UPT ;  /* 0x000000010700788c */ /* 0x000fcc000bf06270 */
[----:B------:R-:W-:-:S13]  /*2a10*/  PLOP3.LUT P0, PT, PT, PT, UP0, 0x80, 0x0 ;  /* 0x000000000000781c */ /* 0x000fda0003f0f008 */
[----:B------:R-:W-:Y:S05]  /*2a20*/  @!P0 BRA `(.L_x_19) ;  /* 0x0000001400a48947 */ /* 0x000fea0003800000 */
[----:B01----:R-:W-:Y:S01]  /*2a30*/  IMAD.U32 R8, RZ, RZ, UR7 ;  /* 0x00000007ff087e24 */ /* 0x003fe2000f8e00ff */
[----:B------:R-:W-:Y:S01]  /*2a40*/  UMOV UR7, UR5 ;  /* 0x0000000500077c82 */ /* 0x000fe20008000000 */
[----:B------:R-:W-:-:S05]  /*2a50*/  ULDC UR8, c[0x0][0x50c] ;  /* 0x0001430000087ab9 */ /* 0x000fca0000000800 */
.L_x_27:
[----:B------:R-:W-:-:S13]  /*2a60*/  ISETP.NE.AND P1, PT, R124, 0x3, PT ;  /* 0x000000037c00780c */ /* 0x000fda0003f25270 */
[----:B01----:R-:W-:Y:S05]  /*2a70*/  @!P1 BRA `(.L_x_20) ;  /* 0x0000000000049947 */ /* 0x003fea0003800000 */
[----:B------:R-:W-:Y:S01]  /*2a80*/  BPT.TRAP 0x1 ;  /* 0x000000040000795c */ /* 0x000fe20000300000 */
.L_x_20:
[----:B------:R-:W0:Y:S01]  /*2a90*/  S2UR UR14, SR_CgaCtaId ;  /* 0x00000000000e79c3 */ /* 0x000e220000008800 */
[----:B------:R-:W-:Y:S01]  /*2aa0*/  UMOV UR9, 0x400 ;  /* 0x0000040000097882 */ /* 0x000fe20000000000 */
[----:B------:R-:W-:Y:S01]  /*2ab0*/  SHF.L.U32 R11, R125, 0x1f, RZ ;  /* 0x0000001f7d0b7819 */ /* 0x000fe200000006ff */
[----:B0-----:R-:W-:-:S04]  /*2ac0*/  ULEA UR9, UR14, UR9, 0x18 ;  /* 0x000000090e097291 */ /* 0x001fc8000f8ec03f */
[----:B------:R-:W-:-:S09]  /*2ad0*/  ULEA UR14, UR11, UR9, 0x3 ;  /* 0x000000090b0e7291 */ /* 0x000fd2000f8e183f */
[----:B------:R0:W1:Y:S01]  /*2ae0*/  SYNCS.PHASECHK.TRANS64.TRYWAIT P0, [UR14], R11 ;  /* 0x0000000bff0075a7 */ /* 0x000062000800014e */
[----:B------:R-:W-:Y:S05]  /*2af0*/  @!P1 BRA `(.L_x_21) ;  /* 0x0000000000049947 */ /* 0x000fea0003800000 */
[----:B------:R-:W-:Y:S01]  /*2b00*/  BPT.TRAP 0x1 ;  /* 0x000000040000795c */ /* 0x000fe20000300000 */
.L_x_21:
[----:B-1----:R-:W-:Y:S05]  /*2b10*/  @P0 BRA `(.L_x_22) ;  /* 0x0000000000080947 */ /* 0x002fea0003800000 */
[----:B------:R-:W1:Y:S02]  /*2b20*/  SYNCS.PHASECHK.TRANS64.TRYWAIT P0, [UR14], R11 ;  /* 0x0000000bff0075a7 */ /* 0x000e64000800014e */
[----:B-1----:R-:W-:Y:S05]  /*2b30*/  @!P0 BRA `(.L_x_23) ;  /* 0x0000007800f48947 */ /* 0x002fea0003800000 */
.L_x_22:
[----:B------:R-:W-:Y:S01]  /*2b40*/  UIADD3 UR14, UR9, 0x18100, URZ ;  /* 0x00018100090e7890 */ /* 0x000fe2000fffe03f */
[----:B------:R-:W-:Y:S01]  /*2b50*/  WARPGROUP.ARRIVE ;  /* 0x00000000000079c5 */ /* 0x000fe20000000000 */
[----:B------:R-:W-:Y:S02]  /*2b60*/  UISETP.NE.AND UP0, UPT, UR12, URZ, UPT ;  /* 0x0000003f0c00728c */ /* 0x000fe4000bf05270 */
[----:B------:R-:W-:Y:S02]  /*2b70*/  USHF.R.U32.HI UR16, URZ, 0x4, UR14 ;  /* 0x000000043f107899 */ /* 0x000fe4000801160e */
[----:B------:R-:W-:Y:S02]  /*2b80*/  USEL UR15, UR15, URZ, !UP0 ;  /* 0x0000003f0f0f7287 */ /* 0x000fe4000c000000 */
[----:B------:R-:W-:Y:S02]  /*2b90*/  ULOP3.LUT UR16, UR16, 0x3fff, URZ, 0xc0, !UPT ;  /* 0x00003fff10107892 */ /* 0x000fe4000f8ec03f */
[----:B------:R-:W-:-:S02]  /*2ba0*/  ULOP3.LUT UR17, UR10, 0x10000, URZ, 0xfc, !UPT ;  /* 0x000100000a117892 */ /* 0x000fc4000f8efc3f */
[----:B------:R-:W-:Y:S02]  /*2bb0*/  ULOP3.LUT UR12, UR16, 0x10000, URZ, 0xfc, !UPT ;  /* 0x00010000100c7892 */ /* 0x000fe4000f8efc3f */
[----:B------:R-:W-:Y:S02]  /*2bc0*/  UISETP.NE.U32.AND UP0, UPT, UR15, URZ, UPT ;  /* 0x0000003f0f00728c */ /* 0x000fe4000bf05070 */
[----:B------:R-:W-:Y:S02]  /*2bd0*/  UIMAD UR12, UR11, 0x700, UR12 ;  /* 0x000007000b0c78a4 */ /* 0x000fe4000f8e020c */
[----:B------:R-:W-:Y:S02]  /*2be0*/  ULEA UR14, UR11, UR17, 0xb ;  /* 0x000000110b0e7291 */ /* 0x000fe4000f8e583f */
[----:B------:R-:W-:Y:S01]  /*2bf0*/  UIADD3 UR15, UR12, 0x80, URZ ;  /* 0x000000800c0f7890 */ /* 0x000fe2000fffe03f */
[----:B------:R-:W-:Y:S02]  /*2c00*/  UMOV UR17, 0x40000040 ;  /* 0x4000004000117882 */ /* 0x000fe40000000000 */
[----:B------:R-:W-:Y:S01]  /*2c10*/  UMOV UR18, UR12 ;  /* 0x0000000c00127c82 */ /* 0x000fe20008000000 */
[----:B------:R-:W-:Y:S01]  /*2c20*/  UMOV UR19, 0x40000040 ;  /* 0x4000004000137882 */ /* 0x000fe20000000000 */
[----:B------:R-:W-:Y:S01]  /*2c30*/  UMOV UR16, UR14 ;  /* 0x0000000e00107c82 */ /* 0x000fe20008000000 */
[----:B------:R-:W-:Y:S01]  /*2c40*/  UIADD3 UR22, UR12, 0x100, URZ ;  /* 0x000001000c167890 */ /* 0x000fe2000fffe03f */
[----:B------:R-:W-:Y:S01]  /*2c50*/  QGMMA.64x16x32.F32.E4M3.E4M3 R72, gdesc[UR16], R72, UP0 ;  /* 0x00200000104879f3 */ /* 0x000fe2000bf00848 */
[----:B------:R-:W-:Y:S01]  /*2c60*/  UMOV UR18, UR15 ;  /* 0x0000000f00127c82 */ /* 0x000fe20008000000 */
[----:B------:R-:W-:Y:S01]  /*2c70*/  UMOV UR19, 0x40000040 ;  /* 0x4000004000137882 */ /* 0x000fe20000000000 */
[----:B------:R-:W-:Y:S01]  /*2c80*/  UIADD3 UR26, UR12, 0x180, URZ ;  /* 0x000001800c1a7890 */ /* 0x000fe2000fffe03f */
[----:B------:R-:W-:Y:S01]  /*2c90*/  QGMMA.64x16x32.F32.E4M3.E4M3 R64, gdesc[UR16], R64, UP0 ;  /* 0x00200000104079f3 */ /* 0x000fe2000bf00840 */
[----:B------:R-:W-:-:S02]  /*2ca0*/  UIADD3 UR30, UR12, 0x200, URZ ;  /* 0x000002000c1e7890 */ /* 0x000fc4000fffe03f */
[----:B------:R-:W-:Y:S02]  /*2cb0*/  UIADD3 UR18, UR12, 0x280, URZ ;  /* 0x000002800c127890 */ /* 0x000fe4000fffe03f */
[----:B------:R-:W-:Y:S01]  /*2cc0*/  UIADD3 UR15, UR12, 0x300, URZ ;  /* 0x000003000c0f7890 */ /* 0x000fe2000fffe03f */
[----:B------:R-:W-:Y:S01]  /*2cd0*/  UMOV UR20, UR16 ;  /* 0x0000001000147c82 */ /* 0x000fe20008000000 */
[----:B------:R-:W-:Y:S01]  /*2ce0*/  UMOV UR21, UR17 ;  /* 0x0000001100157c82 */ /* 0x000fe20008000000 */
[----:B------:R-:W-:Y:S01]  /*2cf0*/  UMOV UR23, 0x40000040 ;  /* 0x4000004000177882 */ /* 0x000fe20000000000 */
[----:B------:R-:W-:Y:S01]  /*2d00*/  UMOV UR24, UR16 ;  /* 0x0000001000187c82 */ /* 0x000fe20008000000 */
[----:B------:R-:W-:Y:S01]  /*2d10*/  UMOV UR25, UR17 ;  /* 0x0000001100197c82 */ /* 0x000fe20008000000 */
[----:B------:R-:W-:Y:S01]  /*2d20*/  UMOV UR27, 0x40000040 ;  /* 0x40000040001b7882 */ /* 0x000fe20000000000 */
[----:B------:R-:W-:Y:S01]  /*2d30*/  UMOV UR28, UR16 ;  /* 0x00000010001c7c82 */ /* 0x000fe20008000000 */
[----:B------:R-:W-:Y:S01]  /*2d40*/  UMOV UR29, UR17 ;  /* 0x00000011001d7c82 */ /* 0x000fe20008000000 */
[----:B------:R-:W-:Y:S01]  /*2d50*/  QGMMA.64x16x32.F32.E4M3.E4M3 R56, gdesc[UR20], R56, UP0 ;  /* 0x00200000143879f3 */ /* 0x000fe2000bf00838 */
[----:B------:R-:W-:Y:S01]  /*2d60*/  UMOV UR31, 0x40000040 ;  /* 0x40000040001f7882 */ /* 0x000fe20000000000 */
[----:B------:R-:W-:Y:S01]  /*2d70*/  UMOV UR19, 0x40000040 ;  /* 0x4000004000137882 */ /* 0x000fe20000000000 */
[----:B------:R-:W-:Y:S01]  /*2d80*/  UIADD3 UR22, UR12, 0x102, URZ ;  /* 0x000001020c167890 */ /* 0x000fe2000fffe03f */
[----:B------:R-:W-:Y:S01]  /*2d90*/  QGMMA.64x16x32.F32.E4M3.E4M3 R48, gdesc[UR24], R48, UP0 ;  /* 0x00200000183079f3 */ /* 0x000fe2000bf00830 */
[----:B------:R-:W-:Y:S01]  /*2da0*/  UIADD3 UR26, UR12, 0x182, URZ ;  /* 0x000001820c1a7890 */ /* 0x000fe2000fffe03f */
[----:B------:R-:W-:-:S02]  /*2db0*/  UMOV UR23, 0x40000040 ;  /* 0x4000004000177882 */ /* 0x000fc40000000000 */
[----:B------:R-:W-:Y:S01]  /*2dc0*/  QGMMA.64x16x32.F32.E4M3.E4M3 R40, gdesc[UR28], R40, UP0 ;  /* 0x002000001c2879f3 */ /* 0x000fe2000bf00828 */
[----:B------:R-:W-:Y:S01]  /*2dd0*/  UIADD3 UR30, UR12, 0x202, URZ ;  /* 0x000002020c1e7890 */ /* 0x000fe2000fffe03f */
[----:B------:R-:W-:Y:S02]  /*2de0*/  UMOV UR27, 0x40000040 ;  /* 0x40000040001b7882 */ /* 0x000fe40000000000 */
[----:B------:R-:W-:Y:S01]  /*2df0*/  QGMMA.64x16x32.F32.E4M3.E4M3 R32, gdesc[UR16], R32, UP0 ;  /* 0x00200000102079f3 */ /* 0x000fe2000bf00820 */
[----:B------:R-:W-:Y:S01]  /*2e00*/  UMOV UR18, UR15 ;  /* 0x0000000f00127c82 */ /* 0x000fe20008000000 */
[----:B------:R-:W-:Y:S01]  /*2e10*/  UMOV UR19, 0x40000040 ;  /* 0x4000004000137882 */ /* 0x000fe20000000000 */
[----:B------:R-:W-:Y:S01]  /*2e20*/  UIADD3 UR15, UR12, 0x82, URZ ;  /* 0x000000820c0f7890 */ /* 0x000fe2000fffe03f */
[----:B------:R-:W-:Y:S01]  /*2e30*/  QGMMA.64x16x32.F32.E4M3.E4M3 R24, gdesc[UR16], R24, UP0 ;  /* 0x00200000101879f3 */ /* 0x000fe2000bf00818 */
[----:B------:R-:W-:Y:S02]  /*2e40*/  UIADD3 UR16, UR14, 0x2, URZ ;  /* 0x000000020e107890 */ /* 0x000fe4000fffe03f */
[----:B------:R-:W-:Y:S01]  /*2e50*/  UIADD3 UR18, UR12, 0x2, URZ ;  /* 0x000000020c127890 */ /* 0x000fe2000fffe03f */
[----:B------:R-:W-:Y:S01]  /*2e60*/  UMOV UR17, 0x40000040 ;  /* 0x4000004000117882 */ /* 0x000fe20000000000 */
[----:B------:R-:W-:Y:S01]  /*2e70*/  UMOV UR19, 0x40000040 ;  /* 0x4000004000137882 */ /* 0x000fe20000000000 */
[----:B------:R-:W-:-:S02]  /*2e80*/  UMOV UR21, UR17 ;  /* 0x0000001100157c82 */ /* 0x000fc40008000000 */
[----:B------:R-:W-:Y:S01]  /*2e90*/  UMOV UR20, UR16 ;  /* 0x0000001000147c82 */ /* 0x000fe20008000000 */
[----:B------:R-:W-:Y:S01]  /*2ea0*/  UMOV UR24, UR16 ;  /* 0x0000001000187c82 */ /* 0x000fe20008000000 */
[----:B------:R-:W-:Y:S01]  /*2eb0*/  UMOV UR25, UR17 ;  /* 0x0000001100197c82 */ /* 0x000fe20008000000 */
[----:B------:R-:W-:Y:S01]  /*2ec0*/  UMOV UR28, UR16 ;  /* 0x00000010001c7c82 */ /* 0x000fe20008000000 */
        /* <DEDUP_REMOVED lines=8> */
[----:B------:R-:W-:Y:S01]  /*2f50*/  UIADD3 UR18, UR12, 0x282, URZ ;  /* 0x000002820c127890 */ /* 0x000fe2000fffe03f */
[----:B------:R-:W-:Y:S01]  /*2f60*/  UMOV UR19, 0x40000040 ;  /* 0x4000004000137882 */ /* 0x000fe20000000000 */
[----:B------:R-:W-:Y:S01]  /*2f70*/  UISETP.NE.AND UP0, UPT, UR6, UR8, UPT ;  /* 0x000000080600728c */ /* 0x000fe2000bf05270 */
[----:B------:R-:W-:Y:S01]  /*2f80*/  QGMMA.64x16x32.F32.E4M3.E4M3 R56, gdesc[UR20], R56 ;  /* 0x00200000143879f3 */ /* 0x000fe20008700838 */
[----:B------:R-:W-:Y:S01]  /*2f90*/  UIADD3 UR22, UR12, 0x104, URZ ;  /* 0x000001040c167890 */ /* 0x000fe2000fffe03f */
[----:B------:R-:W-:-:S02]  /*2fa0*/  UMOV UR23, 0x40000040 ;  /* 0x4000004000177882 */ /* 0x000fc40000000000 */
[----:B------:R-:W-:Y:S01]  /*2fb0*/  QGMMA.64x16x32.F32.E4M3.E4M3 R48, gdesc[UR24], R48 ;  /* 0x00200000183079f3 */ /* 0x000fe20008700830 */
[----:B------:R-:W-:Y:S01]  /*2fc0*/  UIADD3 UR26, UR12, 0x184, URZ ;  /* 0x000001840c1a7890 */ /* 0x000fe2000fffe03f */
[----:B------:R-:W-:Y:S02]  /*2fd0*/  UMOV UR27, 0x40000040 ;  /* 0x40000040001b7882 */ /* 0x000fe40000000000 */
[----:B------:R-:W-:Y:S01]  /*2fe0*/  QGMMA.64x16x32.F32.E4M3.E4M3 R40, gdesc[UR28], R40 ;  /* 0x002000001c2879f3 */ /* 0x000fe20008700828 */
[----:B------:R-:W-:Y:S01]  /*2ff0*/  UIADD3 UR30, UR12, 0x204, URZ ;  /* 0x000002040c1e7890 */ /* 0x000fe2000fffe03f */
[----:B------:R-:W-:Y:S02]  /*3000*/  UMOV UR31, 0x40000040 ;  /* 0x40000040001f7882 */ /* 0x000fe40000000000 */
[----:B------:R-:W-:Y:S01]  /*3010*/  QGMMA.64x16x32.F32.E4M3.E4M3 R32, gdesc[UR16], R32 ;  /* 0x00200000102079f3 */ /* 0x000fe20008700820 */
[----:B------:R-:W-:Y:S01]  /*3020*/  UMOV UR18, UR15 ;  /* 0x0000000f00127c82 */ /* 0x000fe20008000000 */
[----:B------:R-:W-:Y:S01]  /*3030*/  UMOV UR19, 0x40000040 ;  /* 0x4000004000137882 */ /* 0x000fe20000000000 */
[----:B------:R-:W-:Y:S01]  /*3040*/  UIADD3 UR15, UR12, 0x84, URZ ;  /* 0x000000840c0f7890 */ /* 0x000fe2000fffe03f */
[----:B------:R-:W-:Y:S01]  /*3050*/  QGMMA.64x16x32.F32.E4M3.E4M3 R24, gdesc[UR16], R24 ;  /* 0x00200000101879f3 */ /* 0x000fe20008700818 */
[----:B------:R-:W-:-:S02]  /*3060*/  UIADD3 UR16, UR14, 0x4, URZ ;  /* 0x000000040e107890 */ /* 0x000fc4000fffe03f */
[----:B------:R-:W-:Y:S01]  /*3070*/  UIADD3 UR18, UR12, 0x4, URZ ;  /* 0x000000040c127890 */ /* 0x000fe2000fffe03f */
[----:B------:R-:W-:Y:S01]  /*3080*/  UMOV UR17, 0x40000040 ;  /* 0x4000004000117882 */ /* 0x000fe20000000000 */
[----:B------:R-:W-:Y:S01]  /*3090*/  UMOV UR19, 0x40000040 ;  /* 0x4000004000137882 */ /* 0x000fe20000000000 */
[----:B------:R-:W-:Y:S02]  /*30a0*/  UMOV UR21, UR17 ;  /* 0x0000001100157c82 */ /* 0x000fe40008000000 */
[----:B------:R-:W-:Y:S01]  /*30b0*/  UMOV UR20, UR16 ;  /* 0x0000001000147c82 */ /* 0x000fe20008000000 */
[----:B------:R-:W-:Y:S01]  /*30c0*/  UMOV UR24, UR16 ;  /* 0x0000001000187c82 */ /* 0x000fe20008000000 */
[----:B------:R-:W-:Y:S01]  /*30d0*/  UMOV UR25, UR17 ;  /* 0x0000001100197c82 */ /* 0x000fe20008000000 */
[----:B------:R-:W-:Y:S01]  /*30e0*/  UMOV UR28, UR16 ;  /* 0x00000010001c7c82 */ /* 0x000fe20008000000 */
[----:B------:R-:W-:Y:S01]  /*30f0*/  UMOV UR29, UR17 ;  /* 0x00000011001d7c82 */ /* 0x000fe20008000000 */
[----:B------:R-:W-:Y:S01]  /*3100*/  QGMMA.64x16x32.F32.E4M3.E4M3 R72, gdesc[UR16], R72 ;  /* 0x00200000104879f3 */ /* 0x000fe20008700848 */
[----:B------:R-:W-:Y:S01]  /*3110*/  UMOV UR18, UR15 ;  /* 0x0000000f00127c82 */ /* 0x000fe20008000000 */
[----:B------:R-:W-:Y:S01]  /*3120*/  UMOV UR19, 0x40000040 ;  /* 0x4000004000137882 */ /* 0x000fe20000000000 */
[----:B------:R-:W-:Y:S01]  /*3130*/  UIADD3 UR15, UR12, 0x304, URZ ;  /* 0x000003040c0f7890 */ /* 0x000fe2000fffe03f */
        /* <DEDUP_REMOVED lines=10> */
[----:B------:R-:W-:Y:S01]  /*31e0*/  UIADD3 UR30, UR12, 0x206, URZ ;  /* 0x000002060c1e7890 */ /* 0x000fe2000fffe03f */
[----:B------:R-:W-:-:S02]  /*31f0*/  UMOV UR31, 0x40000040 ;  /* 0x40000040001f7882 */ /* 0x000fc40000000000 */
[----:B------:R-:W-:Y:S01]  /*3200*/  QGMMA.64x16x32.F32.E4M3.E4M3 R32, gdesc[UR16], R32 ;  /* 0x00200000102079f3 */ /* 0x000fe20008700820 */
[----:B------:R-:W-:Y:S01]  /*3210*/  UMOV UR18, UR15 ;  /* 0x0000000f00127c82 */ /* 0x000fe20008000000 */
[----:B------:R-:W-:Y:S01]  /*3220*/  UMOV UR19, 0x40000040 ;  /* 0x4000004000137882 */ /* 0x000fe20000000000 */
[----:B------:R-:W-:Y:S01]  /*3230*/  UIADD3 UR15, UR12, 0x86, URZ ;  /* 0x000000860c0f7890 */ /* 0x000fe2000fffe03f */
[----:B------:R-:W-:Y:S01]  /*3240*/  QGMMA.64x16x32.F32.E4M3.E4M3 R24, gdesc[UR16], R24 ;  /* 0x00200000101879f3 */ /* 0x000fe20008700818 */
        /* <DEDUP_REMOVED lines=121> */
[----:B------:R-:W-:Y:S02]  /*39e0*/  UMOV UR19, 0x40000040 ;  /* 0x4000004000137882 */ /* 0x000fe40000000000 */
[----:B------:R-:W-:Y:S01]  /*39f0*/  QGMMA.64x16x32.F32.E4M3.E4M3 R24, gdesc[UR16], R24 ;  /* 0x00200000101879f3 */ /* 0x000fe20008700818 */
[----:B------:R-:W-:Y:S02]  /*3a00*/  UIADD3 UR16, UR14, 0x406, URZ ;  /* 0x000004060e107890 */ /* 0x000fe4000fffe03f */
[----:B------:R-:W-:Y:S02]  /*3a10*/  UIADD3 UR18, UR12, 0x386, URZ ;  /* 0x000003860c127890 */ /* 0x000fe4000fffe03f */
[----:B------:R-:W-:Y:S01]  /*3a20*/  UIADD3 UR14, UR12, 0x406, URZ ;  /* 0x000004060c0e7890 */ /* 0x000fe2000fffe03f */
[----:B------:R-:W-:Y:S01]  /*3a30*/  UMOV UR17, 0x40000040 ;  /* 0x4000004000117882 */ /* 0x000fe20000000000 */
[----:B------:R-:W-:Y:S01]  /*3a40*/  UMOV UR19, 0x40000040 ;  /* 0x4000004000137882 */ /* 0x000fe20000000000 */
[----:B------:R-:W-:Y:S01]  /*3a50*/  UMOV UR20, UR16 ;  /* 0x0000001000147c82 */ /* 0x000fe20008000000 */
[----:B------:R-:W-:Y:S01]  /*3a60*/  UMOV UR21, UR17 ;  /* 0x0000001100157c82 */ /* 0x000fe20008000000 */
[----:B------:R-:W-:Y:S01]  /*3a70*/  UMOV UR24, UR16 ;  /* 0x0000001000187c82 */ /* 0x000fe20008000000 */
[----:B------:R-:W-:Y:S01]  /*3a80*/  UMOV UR25, UR17 ;  /* 0x0000001100197c82 */ /* 0x000fe20008000000 */
[----:B------:R-:W-:Y:S01]  /*3a90*/  UMOV UR28, UR16 ;  /* 0x00000010001c7c82 */ /* 0x000fe20008000000 */
[----:B------:R-:W-:Y:S01]  /*3aa0*/  UMOV UR29, UR17 ;  /* 0x00000011001d7c82 */ /* 0x000fe20008000000 */
[----:B------:R-:W-:Y:S01]  /*3ab0*/  QGMMA.64x16x32.F32.E4M3.E4M3 R72, gdesc[UR16], R72 ;  /* 0x00200000104879f3 */ /* 0x000fe20008700848 */
[----:B------:R-:W-:Y:S01]  /*3ac0*/  UMOV UR18, UR14 ;  /* 0x0000000e00127c82 */ /* 0x000fe20008000000 */
[----:B------:R-:W-:-:S02]  /*3ad0*/  UMOV UR19, 0x40000040 ;  /* 0x4000004000137882 */ /* 0x000fc40000000000 */
[----:B------:R-:W-:Y:S01]  /*3ae0*/  QGMMA.64x16x32.F32.E4M3.E4M3 R64, gdesc[UR16], R64 ;  /* 0x00200000104079f3 */ /* 0x000fe20008700840 */
[----:B------:R-:W-:Y:S02]  /*3af0*/  UIADD3 UR18, UR12, 0x606, URZ ;  /* 0x000006060c127890 */ /* 0x000fe4000fffe03f */
[----:B------:R-:W-:Y:S01]  /*3b00*/  UIADD3 UR12, UR12, 0x686, URZ ;  /* 0x000006860c0c7890 */ /* 0x000fe2000fffe03f */
[----:B------:R-:W-:Y:S01]  /*3b10*/  UMOV UR19, 0x40000040 ;  /* 0x4000004000137882 */ /* 0x000fe20000000000 */
[----:B------:R-:W-:Y:S04]  /*3b20*/  QGMMA.64x16x32.F32.E4M3.E4M3 R56, gdesc[UR20], R56 ;  /* 0x00200000143879f3 */ /* 0x000fe80008700838 */
[----:B------:R-:W-:Y:S04]  /*3b30*/  QGMMA.64x16x32.F32.E4M3.E4M3 R48, gdesc[UR24], R48 ;  /* 0x00200000183079f3 */ /* 0x000fe80008700830 */
[----:B------:R-:W-:Y:S04]  /*3b40*/  QGMMA.64x16x32.F32.E4M3.E4M3 R40, gdesc[UR28], R40 ;  /* 0x002000001c2879f3 */ /* 0x000fe80008700828 */
[----:B------:R-:W-:Y:S01]  /*3b50*/  QGMMA.64x16x32.F32.E4M3.E4M3 R32, gdesc[UR16], R32 ;  /* 0x00200000102079f3 */ /* 0x000fe20008700820 */
[----:B------:R-:W-:Y:S01]  /*3b60*/  UMOV UR18, UR12 ;  /* 0x0000000c00127c82 */ /* 0x000fe20008000000 */
[----:B------:R-:W-:Y:S01]  /*3b70*/  UMOV UR19, 0x40000040 ;  /* 0x4000004000137882 */ /* 0x000fe20000000000 */
[----:B------:R-:W-:Y:S01]  /*3b80*/  USEL UR12, URZ, 0x1, UP0 ;  /* 0x000000013f0c7887 */ /* 0x000fe20008000000 */
[----:B------:R-:W-:Y:S05]  /*3b90*/  QGMMA.64x16x32.F32.E4M3.E4M3 R24, gdesc[UR16], R24, gsb0 ;  /* 0x00200000101879f3 */ /* 0x000fea0008000818 */
[----:B------:R-:W-:Y:S01]  /*3ba0*/  ISETP.NE.AND P0, PT, RZ, UR12, PT ;  /* 0x0000000cff007c0c */ /* 0x000fe2000bf05270 */
[----:B------:R-:W-:-:S12]  /*3bb0*/  WARPGROUP.DEPBAR.LE gsb0, 0x1 ;  /* 0x00008000000079c5 */ /* 0x000fd80000010100 */
[----:B------:R-:W-:Y:S05]  /*3bc0*/  @!P0 BRA `(.L_x_24) ;  /* 0x0000000000e88947 */ /* 0x000fea0003800000 */
[----:B------:R-:W-:Y:S02]  /*3bd0*/  WARPGROUP.DEPBAR.LE gsb0, 0x0 ;  /* 0x00008000000079c5 */ /* 0x000fe40000010000 */
[----:B------:R-:W-:-:S01]  /*3be0*/  FADD R123, R72, R123 ;  /* 0x0000007b487b7221 */ /* 0x000fc20000000000 */
[----:B------:R-:W-:Y:S01]  /*3bf0*/  FADD R122, R73, R122 ;  /* 0x0000007a497a7221 */ /* 0x000fe20000000000 */
        /* <DEDUP_REMOVED lines=54> */
[----:B------:R-:W-:-:S06]  /*3f60*/  UMOV UR6, URZ ;  /* 0x0000003f00067c82 */ /* 0x000fcc0008000000 */
.L_x_24:
[----:B------:R-:W-:Y:S05]  /*3f70*/  @!P1 BRA `(.L_x_25) ;  /* 0x0000000000049947 */ /* 0x000fea0003800000 */
[----:B------:R-:W-:Y:S01]  /*3f80*/  BPT.TRAP 0x1 ;  /* 0x000000040000795c */ /* 0x000fe20000300000 */
.L_x_25:
[----:B------:R-:W-:Y:S01]  /*3f90*/  ULEA UR14, UR7, UR9, 0x3 ;  /* 0x00000009070e7291 */ /* 0x000fe2000f8e183f */
[----:B------:R-:W-:-:S03]  /*3fa0*/  ISETP.GT.U32.AND P0, PT, R4, 0x1, PT ;  /* 0x000000010400780c */ /* 0x000fc60003f04070 */
[----:B------:R-:W-:-:S04]  /*3fb0*/  UIADD3 UR14, UR14, 0x18, URZ ;  /* 0x000000180e0e7890 */ /* 0x000fc8000fffe03f */
[----:B------:R-:W-:-:S09]  /*3fc0*/  UPRMT UR14, URZ, 0x654, UR14 ;  /* 0x000006543f0e7896 */ /* 0x000fd2000800000e */
[----:B------:R-:W-:Y:S01]  /*3fd0*/  SYNCS.ARRIVE.TRANS64.RED.A1T0 RZ, [UR14], RZ ;  /* 0x000000ffffff79a7 */ /* 0x000fe2000810040e */
[----:B------:R-:W-:Y:S05]  /*3fe0*/  @P0 BRA `(.L_x_26) ;  /* 0x0000000000040947 */ /* 0x000fea0003800000 */
[----:B------:R-:W-:Y:S01]  /*3ff0*/  BPT.TRAP 0x1 ;  /* 0x000000040000795c */ /* 0x000fe20000300000 */
.L_x_26:
[----:B------:R-:W-:Y:S01]  /*4000*/  UIADD3 UR11, UR11, 0x1, URZ ;  /* 0x000000010b0b7890 */ /* 0x000fe2000fffe03f */
[C---:B------:R-:W-:Y:S01]  /*4010*/  ISETP.GT.AND P0, PT, R8.reuse, 0x1, PT ;  /* 0x000000010800780c */ /* 0x040fe20003f04270 */
[----:B------:R-:W-:Y:S01]  /*4020*/  UIADD3 UR7, UR7, 0x1, URZ ;  /* 0x0000000107077890 */ /* 0x000fe2000fffe03f */
[----:B------:R-:W-:Y:S01]  /*4030*/  VIADD R8, R8, 0xffffffff ;  /* 0xffffffff08087836 */ /* 0x000fe20000000000 */
[----:B------:R-:W-:Y:S02]  /*4040*/  UISETP.NE.AND UP0, UPT, UR11, 0x3, UPT ;  /* 0x000000030b00788c */ /* 0x000fe4000bf05270 */
[----:B------:R-:W-:Y:S02]  /*4050*/  UISETP.NE.AND UP1, UPT, UR7, 0x3, UPT ;  /* 0x000000030700788c */ /* 0x000fe4000bf25270 */
[----:B------:R-:W-:Y:S02]  /*4060*/  USEL UR14, URZ, 0x1, UP0 ;  /* 0x000000013f0e7887 */ /* 0x000fe40008000000 */
[----:B------:R-:W-:-:S02]  /*4070*/  USEL UR11, UR11, URZ, UP0 ;  /* 0x0000003f0b0b7287 */ /* 0x000fc40008000000 */
[----:B------:R-:W-:Y:S02]  /*4080*/  USEL UR7, UR7, URZ, UP1 ;  /* 0x0000003f07077287 */ /* 0x000fe40008800000 */
[----:B------:R-:W-:Y:S01]  /*4090*/  LOP3.LUT R125, R125, UR14, RZ, 0x3c, !PT ;  /* 0x0000000e7d7d7c12 */ /* 0x000fe2000f8e3cff */
[----:B------:R-:W-:Y:S01]  /*40a0*/  UMOV UR15, 0x1 ;  /* 0x00000001000f7882 */ /* 0x000fe20000000000 */
[----:B------:R-:W-:Y:S08]  /*40b0*/  @P0 BRA `(.L_x_27) ;  /* 0xffffffe800680947 */ /* 0x000ff0000383ffff */
.L_x_19:
[----:B------:R-:W-:Y:S01]  /*40c0*/  UISETP.NE.AND UP0, UPT, UR6, URZ, UPT ;  /* 0x0000003f0600728c */ /* 0x000fe2000bf05270 */
[----:B01----:R-:W0:Y:S03]  /*40d0*/  LDC R8, c[0x0][0x28c] ;  /* 0x0000a300ff087b82 */ /* 0x003e260000000800 */
[----:B------:R-:W-:-:S06]  /*40e0*/  USEL UR6, URZ, 0x1, !UP0 ;  /* 0x000000013f067887 */ /* 0x000fcc000c000000 */
[----:B------:R-:W-:Y:S02]  /*40f0*/  ISETP.NE.AND P0, PT, RZ, UR6, PT ;  /* 0x00000006ff007c0c */ /* 0x000fe4000bf05270 */
[----:B0-----:R-:W-:-:S11]  /*4100*/  ISETP.GE.AND P1, PT, R8, 0x1, PT ;  /* 0x000000010800780c */ /* 0x001fd60003f26270 */
[----:B------:R-:W-:Y:S05]  /*4110*/  @!P0 BRA `(.L_x_28) ;  /* 0x0000000000e48947 */ /* 0x000fea0003800000 */
[----:B------:R-:W-:Y:S02]  /*4120*/  WARPGROUP.DEPBAR.LE gsb0, 0x0 ;  /* 0x00008000000079c5 */ /* 0x000fe40000010000 */
[----:B------:R-:W-:Y:S01]  /*4130*/  FADD R123, R72, R123 ;  /* 0x0000007b487b7221 */ /* 0x000fe20000000000 */
        /* <DEDUP_REMOVED lines=54> */
[----:B------:R-:W-:-:S07]  /*44a0*/  FADD R12, R12, R31 ;  /* 0x0000001f0c0c7221 */ /* 0x000fce0000000000 */
.L_x_28:
[----:B------:R-:W-:Y:S02]  /*44b0*/  WARPGROUP.DEPBAR.LE gsb0, 0x0 ;  /* 0x00008000000079c5 */ /* 0x000fe40000010000 */
[----:B------:R-:W-:Y:S05]  /*44c0*/  @!P1 BRA `(.L_x_29) ;  /* 0x0000000000409947 */ /* 0x000fea0003800000 */
[----:B------:R-:W-:-:S13]  /*44d0*/  ISETP.NE.AND P0, PT, R124, 0x3, PT ;  /* 0x000000037c00780c */ /* 0x000fda0003f05270 */
[----:B------:R-:W-:Y:S05]  /*44e0*/  @!P0 BRA `(.L_x_30) ;  /* 0x0000000000048947 */ /* 0x000fea0003800000 */
[----:B------:R-:W-:Y:S01]  /*44f0*/  BPT.TRAP 0x1 ;  /* 0x000000040000795c */ /* 0x000fe20000300000 */
.L_x_30:
[----:B------:R-:W-:Y:S01]  /*4500*/  UISETP.LT.AND UP0, UPT, UR13, 0x1, UPT ;  /* 0x000000010d00788c */ /* 0x000fe2000bf01270 */
[----:B------:R-:W-:-:S03]  /*4510*/  ISETP.GT.U32.AND P0, PT, R4, 0x1, PT ;  /* 0x000000010400780c */ /* 0x000fc60003f04070 */
[----:B------:R-:W-:-:S04]  /*4520*/  USEL UR8, UR13, 0x1, UP0 ;  /* 0x000000010d087887 */ /* 0x000fc80008000000 */
[----:B------:R-:W-:-:S04]  /*4530*/  UIADD3 UR8, UR5, UR13, -UR8 ;  /* 0x0000000d05087290 */ /* 0x000fc8000fffe808 */
[----:B------:R-:W-:-:S04]  /*4540*/  UIMAD.WIDE.U32 UR6, UR8, -0x55555555, URZ ;  /* 0xaaaaaaab080678a5 */ /* 0x000fc8000f8e003f */
[----:B------:R-:W-:-:S04]  /*4550*/  USHF.R.U32.HI UR6, URZ, 0x1, UR7 ;  /* 0x000000013f067899 */ /* 0x000fc80008011607 */
[----:B------:R-:W-:-:S04]  /*4560*/  UIMAD UR8, UR6, -0x3, UR8 ;  /* 0xfffffffd060878a4 */ /* 0x000fc8000f8e0208 */
[----:B------:R-:W-:-:S04]  /*4570*/  ULEA UR8, UR8, UR9, 0x3 ;  /* 0x0000000908087291 */ /* 0x000fc8000f8e183f */
[----:B------:R-:W-:-:S04]  /*4580*/  UIADD3 UR8, UR8, 0x18, URZ ;  /* 0x0000001808087890 */ /* 0x000fc8000fffe03f */
[----:B------:R-:W-:-:S09]  /*4590*/  UPRMT UR8, URZ, 0x654, UR8 ;  /* 0x000006543f087896 */ /* 0x000fd20008000008 */
[----:B------:R-:W-:Y:S01]  /*45a0*/  SYNCS.ARRIVE.TRANS64.RED.A1T0 RZ, [UR8], RZ ;  /* 0x000000ffffff79a7 */ /* 0x000fe20008100408 */
[----:B------:R-:W-:Y:S05]  /*45b0*/  @P0 BRA `(.L_x_29) ;  /* 0x0000000000040947 */ /* 0x000fea0003800000 */
[----:B------:R-:W-:Y:S01]  /*45c0*/  BPT.TRAP 0x1 ;  /* 0x000000040000795c */ /* 0x000fe20000300000 */
.L_x_29:
[----:B------:R-:W0:Y:S01]  /*45d0*/  LDC R28, c[0x0][0x288] ;  /* 0x0000a200ff1c7b82 */ /* 0x000e220000000800 */
[--C-:B------:R-:W-:Y:S01]  /*45e0*/  SHF.R.U32.HI R8, RZ, 0x2, R0.reuse ;  /* 0x00000002ff087819 */ /* 0x100fe20000011600 */
[----:B------:R-:W-:Y:S01]  /*45f0*/  IMAD R27, R10, 0x70, RZ ;  /* 0x000000700a1b7824 */ /* 0x000fe200078e02ff */
[----:B------:R-:W-:Y:S01]  /*4600*/  SHF.R.U32.HI R25, RZ, 0x7, R0 ;  /* 0x00000007ff197819 */ /* 0x000fe20000011600 */
[----:B------:R-:W-:Y:S01]  /*4610*/  UIADD3 UR5, UR13, UR5, URZ ;  /* 0x000000050d057290 */ /* 0x000fe2000fffe03f */
[----:B------:R-:W-:Y:S01]  /*4620*/  LOP3.LUT R11, R8, 0x7, RZ, 0xc0, !PT ;  /* 0x00000007080b7812 */ /* 0x000fe200078ec0ff */
[----:B------:R-:W-:Y:S01]  /*4630*/  IMAD.SHL.U32 R10, R9, 0x80, RZ ;  /* 0x00000080090a7824 */ /* 0x000fe200078e00ff */
[----:B------:R-:W-:Y:S01]  /*4640*/  LOP3.LUT R8, R25, 0x1, RZ, 0xc0, !PT ;  /* 0x0000000119087812 */ /* 0x000fe200078ec0ff */
[----:B------:R-:W-:Y:S01]  /*4650*/  UISETP.GT.U32.AND UP0, UPT, UR5, 0x2, UPT ;  /* 0x000000020500788c */ /* 0x000fe2000bf04070 */
[----:B------:R-:W-:Y:S01]  /*4660*/  LOP3.LUT R24, R0, 0x60, RZ, 0xc0, !PT ;  /* 0x0000006000187812 */ /* 0x000fe200078ec0ff */
[----:B------:R-:W-:Y:S01]  /*4670*/  ULDC UR9, c[0x0][0x284] ;  /* 0x0000a10000097ab9 */ /* 0x000fe20000000800 */
[----:B------:R-:W-:Y:S01]  /*4680*/  UISETP.GE.U32.AND UP1, UPT, UR13, 0x3, UPT ;  /* 0x000000030d00788c */ /* 0x000fe2000bf26070 */
[----:B------:R-:W-:Y:S01]  /*4690*/  IMAD.SHL.U32 R30, R8, 0x40, RZ ;  /* 0x00000040081e7824 */ /* 0x000fe200078e00ff */
[----:B------:R-:W-:Y:S01]  /*46a0*/  SHF.R.U32.HI R26, RZ, 0x1, R24 ;  /* 0x00000001ff1a7819 */ /* 0x000fe20000011618 */
[----:B------:R-:W-:Y:S01]  /*46b0*/  UISETP.LT.U32.AND UP0, UPT, UR13, 0x3, UP0 ;  /* 0x000000030d00788c */ /* 0x000fe20008701070 */
[----:B------:R-:W-:Y:S01]  /*46c0*/  LOP3.LUT R24, R0, 0x3, RZ, 0xc0, !PT ;  /* 0x0000000300187812 */ /* 0x000fe200078ec0ff */
[----:B------:R-:W-:Y:S01]  /*46d0*/  ULDC.64 UR10, c[0x0][0x5d0] ;  /* 0x00017400000a7ab9 */ /* 0x000fe20000000a00 */
[--C-:B------:R-:W-:Y:S01]  /*46e0*/  IADD3 R25, RZ, -R26, -R11.reuse ;  /* 0x8000001aff197210 */ /* 0x100fe20007ffe80b */
[----:B------:R-:W-:Y:S01]  /*46f0*/  UIMAD.WIDE.U32 UR6, UR5, -0x55555555, URZ ;  /* 0xaaaaaaab050678a5 */ /* 0x000fe2000f8e003f */
[----:B------:R-:W-:Y:S01]  /*4700*/  LOP3.LUT R11, R30, 0x40, R11, 0xe2, !PT ;  /* 0x000000401e0b7812 */ /* 0x000fe200078ee20b */
[----:B------:R-:W-:Y:S01]  /*4710*/  USEL UR8, URZ, 0x1, !UP0 ;  /* 0x000000013f087887 */ /* 0x000fe2000c000000 */
[----:B------:R-:W-:Y:S01]  /*4720*/  SHF.R.S32.HI R36, RZ, 0x1f, R5 ;  /* 0x0000001fff247819 */ /* 0x000fe20000011405 */
[----:B------:R-:W-:Y:S01]  /*4730*/  IMAD R29, R8, -0x40, R25 ;  /* 0xffffffc0081d7824 */ /* 0x000fe200078e0219 */
[----:B------:R-:W-:Y:S01]  /*4740*/  USHF.R.U32.HI UR6, URZ, 0x1, UR7 ;  /* 0x000000013f067899 */ /* 0x000fe20008011607 */
[----:B0-----:R-:W-:Y:S01]  /*4750*/  IMAD R30, R24, -0x2, R28 ;  /* 0xfffffffe181e7824 */ /* 0x001fe200078e021c */
[----:B------:R-:W-:Y:S01]  /*4760*/  ISETP.GE.AND P0, PT, R27, R28, PT ;  /* 0x0000001c1b00720c */ /* 0x000fe20003f06270 */
[----:B------:R-:W-:Y:S01]  /*4770*/  IMAD.SHL.U32 R24, R0, 0x2, RZ ;  /* 0x0000000200187824 */ /* 0x000fe200078e00ff */
[----:B------:R-:W-:Y:S01]  /*4780*/  ULOP3.LUT UR4, UR4, UR8, URZ, 0x3c, !UPT ;  /* 0x0000000804047292 */ /* 0x000fe2000f8e3c3f */
[----:B------:R-:W-:Y:S01]  /*4790*/  IMAD R8, R36, UR10, RZ ;  /* 0x0000000a24087c24 */ /* 0x000fe2000f8e02ff */
[C---:B------:R-:W-:Y:S01]  /*47a0*/  ISETP.GE.OR P0, PT, R10.reuse, UR9, P0 ;  /* 0x000000090a007c0c */ /* 0x040fe20008706670 */
[----:B------:R-:W-:Y:S01]  /*47b0*/  IMAD.WIDE R32, R9, 0x80, RZ ;  /* 0x0000008009207825 */ /* 0x000fe200078e02ff */
[----:B------:R-:W-:Y:S01]  /*47c0*/  LOP3.LUT R24, R27, 0x6, R24, 0xf8, !PT ;  /* 0x000000061b187812 */ /* 0x000fe200078ef818 */
[----:B------:R-:W-:Y:S01]  /*47d0*/  UIMAD UR5, UR6, -0x3, UR5 ;  /* 0xfffffffd060578a4 */ /* 0x000fe2000f8e0205 */
[----:B------:R-:W-:Y:S01]  /*47e0*/  IADD3 R29, -R10, UR9, R29 ;  /* 0x000000090a1d7c10 */ /* 0x000fe2000fffe11d */
[----:B------:R-:W-:Y:S01]  /*47f0*/  IMAD R31, R5, UR11, R8 ;  /* 0x0000000b051f7c24 */ /* 0x000fe2000f8e0208 */
[----:B------:R-:W-:Y:S01]  /*4800*/  SHF.R.S32.HI R25, RZ, 0x1f, R24 ;  /* 0x0000001fff197819 */ /* 0x000fe20000011418 */
[----:B------:R-:W-:Y:S01]  /*4810*/  @UP1 ULOP3.LUT UR4, UR4, 0x1, UR6, 0x78, !UPT ;  /* 0x0000000104041892 */ /* 0x000fe2000f8e7806 */
[----:B------:R-:W-:Y:S01]  /*4820*/  LOP3.LUT R37, R32, R11, R26, 0xfe, !PT ;  /* 0x0000000b20257212 */ /* 0x000fe200078efe1a */
[----:B------:R-:W-:-:S02]  /*4830*/  IMAD.IADD R30, R30, 0x1, -R27 ;  /* 0x000000011e1e7824 */ /* 0x000fc400078e0a1b */
[----:B------:R-:W-:-:S04]  /*4840*/  IMAD.WIDE.U32 R8, R5, UR10, R24 ;  /* 0x0000000a05087c25 */ /* 0x000fc8000f8e0018 */
[----:B------:R-:W-:Y:S02]  /*4850*/  IMAD.IADD R9, R9, 0x1, R31 ;  /* 0x0000000109097824 */ /* 0x000fe400078e021f */
[----:B------:R-:W-:Y:S01]  /*4860*/  IMAD.MOV.U32 R28, RZ, RZ, -0x1 ;  /* 0xffffffffff1c7424 */ /* 0x000fe200078e00ff */
[----:B------:R-:W-:Y:S06]  /*4870*/  @P0 BRA `(.L_x_31) ;  /* 0x0000004000540947 */ /* 0x000fec0003800000 */
[----:B------:R-:W0:Y:S01]  /*4880*/  LDC.64 R34, c[0x0][0x5c8] ;  /* 0x00017200ff227b82 */ /* 0x000e220000000a00 */
[----:B------:R-:W-:Y:S01]  /*4890*/  ULDC.64 UR6, c[0x0][0x5c0] ;  /* 0x0001700000067ab9 */ /* 0x000fe20000000a00 */
[----:B------:R-:W-:Y:S01]  /*48a0*/  BSSY B0, `(.L_x_31) ;  /* 0x0000412000007945 */ /* 0x000fe20003800000 */
[-C--:B0-----:R-:W-:Y:S02]  /*48b0*/  IMAD R10, R33, R34.reuse, RZ ;  /* 0x00000022210a7224 */ /* 0x081fe400078e02ff */
[----:B------:R-:W-:-:S04]  /*48c0*/  IMAD.WIDE.U32 R8, R37, R34, R8 ;  /* 0x0000002225087225 */ /* 0x000fc800078e0008 */
[----:B------:R-:W-:Y:S01]  /*48d0*/  IMAD R27, R37, R35, R10 ;  /* 0x00000023251b7224 */ /* 0x000fe200078e020a */
[----:B------:R-:W-:Y:S02]  /*48e0*/  LEA R11, P0, R34, R8, 0x3 ;  /* 0x00000008220b7211 */ /* 0x000fe400078018ff */
[----:B------:R-:W-:Y:S01]  /*48f0*/  IADD3 R10, P1, R8, UR6, RZ ;  /* 0x00000006080a7c10 */ /* 0x000fe2000ff3e0ff */
[----:B------:R-:W-:Y:S01]  /*4900*/  IMAD.IADD R27, R9, 0x1, R27 ;  /* 0x00000001091b7824 */ /* 0x000fe200078e021b */
[----:B------:R-:W-:-:S04]  /*4910*/  IADD3 R8, P2, R11, UR6, RZ ;  /* 0x000000060b087c10 */ /* 0x000fc8000ff5e0ff */
[----:B------:R-:W-:Y:S02]  /*4920*/  LEA.HI.X R9, R34, R27, R35, 0x3, P0 ;  /* 0x0000001b22097211 */ /* 0x000fe400000f1c23 */
[----:B---3-5:R-:W-:Y:S02]  /*4930*/  FSETP.NEU.AND P0, PT, R7, RZ, PT ;  /* 0x000000ff0700720b */ /* 0x028fe40003f0d000 */
[----:B------:R-:W-:Y:S02]  /*4940*/  IADD3.X R11, R27, UR7, RZ, P1, !PT ;  /* 0x000000071b0b7c10 */ /* 0x000fe40008ffe4ff */
[----:B------:R-:W-:-:S09]  /*4950*/  IADD3.X R9, R9, UR7, RZ, P2, !PT ;  /* 0x0000000709097c10 */ /* 0x000fd200097fe4ff */
[----:B------:R-:W-:Y:S05]  /*4960*/  @!P0 BRA `(.L_x_32) ;  /* 0x0000003000248947 */ /* 0x000fea0003800000 */
[----:B------:R-:W-:Y:S01]  /*4970*/  ULDC.64 UR6, c[0x0][0x5b8] ;  /* 0x00016e0000067ab9 */ /* 0x000fe20000000a00 */
[----:B------:R-:W-:Y:S01]  /*4980*/  ISETP.GE.AND P0, PT, R30, 0x1, PT ;  /* 0x000000011e00780c */ /* 0x000fe20003f06270 */
[----:B------:R-:W-:Y:S01]  /*4990*/  IMAD R34, R36, UR6, RZ ;  /* 0x0000000624227c24 */ /* 0x000fe2000f8e02ff */
[----:B------:R-:W-:Y:S01]  /*49a0*/  ULDC.64 UR8, c[0x0][0x5a8] ;  /* 0x00016a0000087ab9 */ /* 0x000fe20000000a00 */
[----:B------:R-:W-:Y:S01]  /*49b0*/  IMAD.WIDE.U32 R26, R5, UR6, R24 ;  /* 0x00000006051a7c25 */ /* 0x000fe2000f8e0018 */
[----:B------:R-:W-:Y:S01]  /*49c0*/  ISETP.LT.OR P4, PT, R29, 0x1, !P0 ;  /* 0x000000011d00780c */ /* 0x000fe20004781670 */
[----:B------:R-:W-:Y:S02]  /*49d0*/  BSSY B1, `(.L_x_33) ;  /* 0x000000c000017945 */ /* 0x000fe40003800000 */
[----:B------:R-:W-:Y:S01]  /*49e0*/  IMAD R5, R5, UR7, R34 ;  /* 0x0000000705057c24 */ /* 0x000fe2000f8e0222 */
[----:B------:R-:W-:-:S03]  /*49f0*/  ULDC.64 UR6, c[0x0][0x5b0] ;  /* 0x00016c0000067ab9 */ /* 0x000fc60000000a00 */
[----:B------:R-:W-:Y:S02]  /*4a00*/  IMAD.IADD R27, R27, 0x1, R5 ;  /* 0x000000011b1b7824 */ /* 0x000fe400078e0205 */
[----:B------:R-:W-:Y:S02]  /*4a10*/  IMAD R5, R33, UR6, RZ ;  /* 0x0000000621057c24 */ /* 0x000fe4000f8e02ff */
[----:B------:R-:W-:-:S04]  /*4a20*/  IMAD.WIDE.U32 R24, R37, UR6, R26 ;  /* 0x0000000625187c25 */ /* 0x000fc8000f8e001a */
[----:B------:R-:W-:Y:S01]  /*4a30*/  IMAD R5, R37, UR7, R5 ;  /* 0x0000000725057c24 */ /* 0x000fe2000f8e0205 */
[----:B------:R-:W-:-:S04]  /*4a40*/  IADD3 R24, P1, R24, UR8, RZ ;  /* 0x0000000818187c10 */ /* 0x000fc8000ff3e0ff */
[--C-:B------:R-:W-:Y:S02]  /*4a50*/  IADD3.X R25, R25, UR9, R5.reuse, P1, !PT ;  /* 0x0000000919197c10 */ /* 0x100fe40008ffe405 */
[----:B------:R-:W-:Y:S01]  /*4a60*/  PRMT R5, RZ, 0x7610, R5 ;  /* 0x00007610ff057816 */ /* 0x000fe20000000005 */
[----:B------:R-:W-:Y:S06]  /*4a70*/  @P4 BRA `(.L_x_34) ;  /* 0x0000000000044947 */ /* 0x000fec0003800000 */
[----:B------:R0:W5:Y:S02]  /*4a80*/  LDG.E.U8 R5, desc[UR32][R24.64] ;  /* 0x0000002018057981 */ /* 0x000164000c1e1100 */
.L_x_34:
[----:B------:R-:W-:Y:S05]  /*4a90*/  BSYNC B1 ;  /* 0x0000000000017941 */ /* 0x000fea0003800000 */
.L_x_33:
[----:B-----5:R-:W-:Y:S01]  /*4aa0*/  LOP3.LUT R5, R5, 0xff, RZ, 0xc0, !PT ;  /* 0x000000ff05057812 */ /* 0x020fe200078ec0ff */
[----:B------:R-:W-:Y:S01]  /*4ab0*/  BSSY B1, `(.L_x_35) ;  /* 0x000000c000017945 */ /* 0x000fe20003800000 */
[----:B------:R-:W-:Y:S02]  /*4ac0*/  ISETP.GE.AND P1, PT, R30, 0x2, PT ;  /* 0x000000021e00780c */ /* 0x000fe40003f26270 */
[----:B------:R-:W-:Y:S02]  /*4ad0*/  F2FP.F16.E4M3.UNPACK_B R5, R5 ;  /* 0x00000005ff05723e */ /* 0x000fe400020006ff */
[----:B------:R-:W-:-:S03]  /*4ae0*/  ISETP.LT.OR P2, PT, R29, 0x1, !P1 ;  /* 0x000000011d00780c */ /* 0x000fc60004f41670 */
[----:B------:R-:W-:Y:S01]  /*4af0*/  HADD2.F32 R34, -RZ, R5.H0_H0 ;  /* 0x20000005ff227230 */ /* 0x000fe20000004100 */
[----:B------:R-:W-:-:S04]  /*4b00*/  PRMT R5, RZ, 0x7610, R5 ;  /* 0x00007610ff057816 */ /* 0x000fc80000000005 */
[----:B------:R-:W-:-:S04]  /*4b10*/  FMUL R34, R34, R7 ;  /* 0x0000000722227220 */ /* 0x000fc80000400000 */
[----:B--2---:R-:W-:-:S05]  /*4b20*/  FFMA R34, R123, R6, R34 ;  /* 0x000000067b227223 */ /* 0x004fca0000000022 */
[----:B------:R-:W-:-:S05]  /*4b30*/  F2FP.SATFINITE.E4M3.F32.PACK_AB_MERGE_C R31, RZ, R34, RZ ;  /* 0x00000022ff1f723e */ /* 0x000fca00048070ff */
[----:B------:R1:W-:Y:S01]  /*4b40*/  @!P4 STG.E.U8 desc[UR32][R10.64], R31 ;  /* 0x0000001f0a00c986 */ /* 0x0003e2000c101120 */
[----:B------:R-:W-:Y:S05]  /*4b50*/  @P2 BRA `(.L_x_36) ;  /* 0x0000000000042947 */ /* 0x000fea0003800000 */
[----:B------:R2:W5:Y:S02]  /*4b60*/  LDG.E.U8 R5, desc[UR32][R24.64+0x1] ;  /* 0x0000012018057981 */ /* 0x000564000c1e1100 */
.L_x_36:
[----:B------:R-:W-:Y:S05]  /*4b70*/  BSYNC B1 ;  /* 0x0000000000017941 */ /* 0x000fea0003800000 */
.L_x_35:
[----:B-----5:R-:W-:Y:S01]  /*4b80*/  LOP3.LUT R5, R5, 0xff, RZ, 0xc0, !PT ;  /* 0x000000ff05057812 */ /* 0x020fe200078ec0ff */
[----:B------:R-:W-:Y:S01]  /*4b90*/  BSSY B1, `(.L_x_37) ;  /* 0x0000012000017945 */ /* 0x000fe20003800000 */
[----:B-1----:R-:W-:Y:S02]  /*4ba0*/  IADD3 R31, P4, R37, 0x8, RZ ;  /* 0x00000008251f7810 */ /* 0x002fe40007f9e0ff */
[----:B------:R-:W-:Y:S02]  /*4bb0*/  F2FP.F16.E4M3.UNPACK_B R5, R5 ;  /* 0x00000005ff05723e */ /* 0x000fe400020006ff */
[----:B------:R-:W-:Y:S01]  /*4bc0*/  ISETP.LT.OR P0, PT, R29, 0x9, !P0 ;  /* 0x000000091d00780c */ /* 0x000fe20004701670 */
[----:B------:R-:W-:Y:S02]  /*4bd0*/  IMAD.X R33, RZ, RZ, R33, P4 ;  /* 0x000000ffff217224 */ /* 0x000fe400020e0621 */
[----:B------:R-:W-:Y:S02]  /*4be0*/  HADD2.F32 R32, -RZ, R5.H0_H0 ;  /* 0x20000005ff207230 */ /* 0x000fe40000004100 */
[----:B------:R-:W-:-:S04]  /*4bf0*/  IMAD.WIDE.U32 R26, R31, UR6, R26 ;  /* 0x000000061f1a7c25 */ /* 0x000fc8000f8e001a */
[----:B------:R-:W-:Y:S01]  /*4c00*/  FMUL R5, R32, R7 ;  /* 0x0000000720057220 */ /* 0x000fe20000400000 */
[----:B------:R-:W-:Y:S01]  /*4c10*/  IMAD R32, R33, UR6, RZ ;  /* 0x0000000621207c24 */ /* 0x000fe2000f8e02ff */
[----:B------:R-:W-:Y:S02]  /*4c20*/  IADD3 R26, P4, R26, UR8, RZ ;  /* 0x000000081a1a7c10 */ /* 0x000fe4000ff9e0ff */
[----:B------:R-:W-:Y:S01]  /*4c30*/  FFMA R5, R122, R6, R5 ;  /* 0x000000067a057223 */ /* 0x000fe20000000005 */
[----:B------:R-:W-:-:S04]  /*4c40*/  IMAD R31, R31, UR7, R32 ;  /* 0x000000071f1f7c24 */ /* 0x000fc8000f8e0220 */
[----:B------:R-:W-:Y:S02]  /*4c50*/  F2FP.SATFINITE.E4M3.F32.PACK_AB_MERGE_C R33, RZ, R5, RZ ;  /* 0x00000005ff21723e */ /* 0x000fe400048070ff */
[----:B------:R-:W-:Y:S02]  /*4c60*/  IADD3.X R27, R27, UR9, R31, P4, !PT ;  /* 0x000000091b1b7c10 */ /* 0x000fe4000a7fe41f */
[----:B------:R-:W-:Y:S01]  /*4c70*/  PRMT R5, RZ, 0x7610, R5 ;  /* 0x00007610ff057816 */ /* 0x000fe20000000005 */
[----:B------:R1:W-:Y:S01]  /*4c80*/  @!P2 STG.E.U8 desc[UR32][R10.64+0x1], R33 ;  /* 0x000001210a00a986 */ /* 0x0003e2000c101120 */
[----:B------:R-:W-:Y:S05]  /*4c90*/  @P0 BRA `(.L_x_38) ;  /* 0x0000000000040947 */ /* 0x000fea0003800000 */
[----:B------:R3:W5:Y:S02]  /*4ca0*/  LDG.E.U8 R5, desc[UR32][R26.64] ;  /* 0x000000201a057981 */ /* 0x000764000c1e1100 */
.L_x_38:
[----:B------:R-:W-:Y:S05]  /*4cb0*/  BSYNC B1 ;  /* 0x0000000000017941 */ /* 0x000fea0003800000 */
.L_x_37:
[----:B-----5:R-:W-:Y:S01]  /*4cc0*/  LOP3.LUT R5, R5, 0xff, RZ, 0xc0, !PT ;  /* 0x000000ff05057812 */ /* 0x020fe200078ec0ff */
[----:B------:R-:W-:Y:S01]  /*4cd0*/  BSSY B1, `(.L_x_39) ;  /* 0x000000b000017945 */ /* 0x000fe20003800000 */
[----:B------:R-:W-:Y:S02]  /*4ce0*/  ISETP.LT.OR P1, PT, R29, 0x9, !P1 ;  /* 0x000000091d00780c */ /* 0x000fe40004f21670 */
[----:B------:R-:W-:-:S05]  /*4cf0*/  F2FP.F16.E4M3.UNPACK_B R5, R5 ;  /* 0x00000005ff05723e */ /* 0x000fca00020006ff */
[----:B------:R-:W-:Y:S01]  /*4d00*/  HADD2.F32 R32, -RZ, R5.H0_H0 ;  /* 0x20000005ff207230 */ /* 0x000fe20000004100 */
[----:B------:R-:W-:-:S04]  /*4d10*/  PRMT R5, RZ, 0x7610, R5 ;  /* 0x00007610ff057816 */ /* 0x000fc80000000005 */
[----:B------:R-:W-:-:S04]  /*4d20*/  FMUL R32, R32, R7 ;  /* 0x0000000720207220 */ /* 0x000fc80000400000 */
[----:B------:R-:W-:-:S05]  /*4d30*/  FFMA R32, R121, R6, R32 ;  /* 0x0000000679207223 */ /* 0x000fca0000000020 */
[----:B------:R-:W-:-:S05]  /*4d40*/  F2FP.SATFINITE.E4M3.F32.PACK_AB_MERGE_C R31, RZ, R32, RZ ;  /* 0x00000020ff1f723e */ /* 0x000fca00048070ff */
[----:B------:R4:W-:Y:S01]  /*4d50*/  @!P0 STG.E.U8 desc[UR32][R8.64], R31 ;  /* 0x0000001f08008986 */ /* 0x0009e2000c101120 */
[----:B------:R-:W-:Y:S05]  /*4d60*/  @P1 BRA `(.L_x_40) ;  /* 0x0000000000041947 */ /* 0x000fea0003800000 */
[----:B------:R0:W5:Y:S02]  /*4d70*/  LDG.E.U8 R5, desc[UR32][R26.64+0x1] ;  /* 0x000001201a057981 */ /* 0x000164000c1e1100 */
.L_x_40:
[----:B------:R-:W-:Y:S05]  /*4d80*/  BSYNC B1 ;  /* 0x0000000000017941 */ /* 0x000fea0003800000 */
.L_x_39:
[----:B-----5:R-:W-:Y:S01]  /*4d90*/  LOP3.LUT R5, R5, 0xff, RZ, 0xc0, !PT ;  /* 0x000000ff05057812 */ /* 0x020fe200078ec0ff */
[----:B------:R-:W-:Y:S01]  /*4da0*/  BSSY B1, `(.L_x_41) ;  /* 0x000000c000017945 */ /* 0x000fe20003800000 */
[----:B------:R-:W-:Y:S02]  /*4db0*/  ISETP.GE.AND P0, PT, R30, 0x9, PT ;  /* 0x000000091e00780c */ /* 0x000fe40003f06270 */
[----:B------:R-:W-:Y:S02]  /*4dc0*/  F2FP.F16.E4M3.UNPACK_B R5, R5 ;  /* 0x00000005ff05723e */ /* 0x000fe400020006ff */
[----:B------:R-:W-:-:S03]  /*4dd0*/  ISETP.LT.OR P2, PT, R29, 0x1, !P0 ;  /* 0x000000011d00780c */ /* 0x000fc60004741670 */
[----:B------:R-:W-:-:S05]  /*4de0*/  HADD2.F32 R32, -RZ, R5.H0_H0 ;  /* 0x20000005ff207230 */ /* 0x000fca0000004100 */
[----:B------:R-:W-:-:S04]  /*4df0*/  FMUL R5, R32, R7 ;  /* 0x0000000720057220 */ /* 0x000fc80000400000 */
[----:B------:R-:W-:-:S05]  /*4e00*/  FFMA R5, R120, R6, R5 ;  /* 0x0000000678057223 */ /* 0x000fca0000000005 */
[----:B----4-:R-:W-:Y:S02]  /*4e10*/  F2FP.SATFINITE.E4M3.F32.PACK_AB_MERGE_C R31, RZ, R5, RZ ;  /* 0x00000005ff1f723e */ /* 0x010fe400048070ff */
[----:B------:R-:W-:-:S03]  /*4e20*/  PRMT R5, RZ, 0x7610, R5 ;  /* 0x00007610ff057816 */ /* 0x000fc60000000005 */
[----:B------:R4:W-:Y:S01]  /*4e30*/  @!P1 STG.E.U8 desc[UR32][R8.64+0x1], R31 ;  /* 0x0000011f08009986 */ /* 0x0009e2000c101120 */
[----:B------:R-:W-:Y:S05]  /*4e40*/  @P2 BRA `(.L_x_42) ;  /* 0x0000000000042947 */ /* 0x000fea0003800000 */
[----:B------:R0:W5:Y:S02]  /*4e50*/  LDG.E.U8 R5, desc[UR32][R24.64+0x8] ;  /* 0x0000082018057981 */ /* 0x000164000c1e1100 */
.L_x_42:
[----:B------:R-:W-:Y:S05]  /*4e60*/  BSYNC B1 ;  /* 0x0000000000017941 */ /* 0x000fea0003800000 */
.L_x_41:
        /* <DEDUP_REMOVED lines=8> */
[----:B------:R-:W-:-:S05]  /*4ef0*/  FFMA R32, R119, R6, R32 ;  /* 0x0000000677207223 */ /* 0x000fca0000000020 */
[----:B----4-:R-:W-:-:S05]  /*4f00*/  F2FP.SATFINITE.E4M3.F32.PACK_AB_MERGE_C R31, RZ, R32, RZ ;  /* 0x00000020ff1f723e */ /* 0x010fca00048070ff */
[----:B------:R4:W-:Y:S01]  /*4f10*/  @!P2 STG.E.U8 desc[UR32][R10.64+0x8], R31 ;  /* 0x0000081f0a00a986 */ /* 0x0009e2000c101120 */
[----:B------:R-:W-:Y:S05]  /*4f20*/  @P4 BRA `(.L_x_44) ;  /* 0x0000000000044947 */ /* 0x000fea0003800000 */
[----:B------:R0:W5:Y:S02]  /*4f30*/  LDG.E.U8 R5, desc[UR32][R24.64+0x9] ;  /* 0x0000092018057981 */ /* 0x000164000c1e1100 */
.L_x_44:
[----:B------:R-:W-:Y:S05]  /*4f40*/  BSYNC B1 ;  /* 0x0000000000017941 */ /* 0x000fea0003800000 */
.L_x_43:
[----:B-----5:R-:W-:Y:S01]  /*4f50*/  LOP3.LUT R5, R5, 0xff, RZ, 0xc0, !PT ;  /* 0x000000ff05057812 */ /* 0x020fe200078ec0ff */
[----:B------:R-:W-:Y:S01]  /*4f60*/  BSSY B1, `(.L_x_45) ;  /* 0x000000b000017945 */ /* 0x000fe20003800000 */
[----:B------:R-:W-:Y:S02]  /*4f70*/  ISETP.LT.OR P0, PT, R29, 0x9, !P0 ;  /* 0x000000091d00780c */ /* 0x000fe40004701670 */
[----:B------:R-:W-:-:S05]  /*4f80*/  F2FP.F16.E4M3.UNPACK_B R5, R5 ;  /* 0x00000005ff05723e */ /* 0x000fca00020006ff */
        /* <DEDUP_REMOVED lines=8> */
.L_x_46:
[----:B------:R-:W-:Y:S05]  /*5010*/  BSYNC B1 ;  /* 0x0000000000017941 */ /* 0x000fea0003800000 */
.L_x_45:
        /* <DEDUP_REMOVED lines=12> */
.L_x_48:
[----:B------:R-:W-:Y:S05]  /*50e0*/  BSYNC B1 ;  /* 0x0000000000017941 */ /* 0x000fea0003800000 */
.L_x_47:
        /* <DEDUP_REMOVED lines=13> */
.L_x_50:
[----:B------:R-:W-:Y:S05]  /*51c0*/  BSYNC B1 ;  /* 0x0000000000017941 */ /* 0x000fea0003800000 */
.L_x_49:
        /* <DEDUP_REMOVED lines=13> */
.L_x_52:
[----:B------:R-:W-:Y:S05]  /*52a0*/  BSYNC B1 ;  /* 0x0000000000017941 */ /* 0x000fea0003800000 */
.L_x_51:
        /* <DEDUP_REMOVED lines=12> */
.L_x_54:
[----:B------:R-:W-:Y:S05]  /*5370*/  BSYNC B1 ;  /* 0x0000000000017941 */ /* 0x000fea0003800000 */
.L_x_53:
        /* <DEDUP_REMOVED lines=12> */
.L_x_56:
[----:B------:R-:W-:Y:S05]  /*5440*/  BSYNC B1 ;  /* 0x0000000000017941 */ /* 0x000fea0003800000 */
.L_x_55:
        /* <DEDUP_REMOVED lines=13> */
.L_x_58:
[----:B------:R-:W-:Y:S05]  /*5520*/  BSYNC B1 ;  /* 0x0000000000017941 */ /* 0x000fea0003800000 */
.L_x_57:
        /* <DEDUP_REMOVED lines=13> */
.L_x_60:
[----:B------:R-:W-:Y:S05]  /*5600*/  BSYNC B1 ;  /* 0x0000000000017941 */ /* 0x000fea0003800000 */
.L_x_59:
        /* <DEDUP_REMOVED lines=12> */
.L_x_62:
[----:B------:R-:W-:Y:S05]  /*56d0*/  BSYNC B1 ;  /* 0x0000000000017941 */ /* 0x000fea0003800000 */
.L_x_61:
        /* <DEDUP_REMOVED lines=12> */
.L_x_64:
[----:B------:R-:W-:Y:S05]  /*57a0*/  BSYNC B1 ;  /* 0x0000000000017941 */ /* 0x000fea0003800000 */
.L_x_63:
        /* <DEDUP_REMOVED lines=13> */
.L_x_66:
[----:B------:R-:W-:Y:S05]  /*5880*/  BSYNC B1 ;  /* 0x0000000000017941 */ /* 0x000fea0003800000 */
.L_x_65:
        /* <DEDUP_REMOVED lines=13> */
.L_x_68:
[----:B------:R-:W-:Y:S05]  /*5960*/  BSYNC B1 ;  /* 0x0000000000017941 */ /* 0x000fea0003800000 */
.L_x_67:
        /* <DEDUP_REMOVED lines=12> */
.L_x_70:
[----:B------:R-:W-:Y:S05]  /*5a30*/  BSYNC B1 ;  /* 0x0000000000017941 */ /* 0x000fea0003800000 */
.L_x_69:
        /* <DEDUP_REMOVED lines=12> */
.L_x_72:
[----:B------:R-:W-:Y:S05]  /*5b00*/  BSYNC B1 ;  /* 0x0000000000017941 */ /* 0x000fea0003800000 */
.L_x_71:
        /* <DEDUP_REMOVED lines=13> */
.L_x_74:
[----:B------:R-:W-:Y:S05]  /*5be0*/  BSYNC B1 ;  /* 0x0000000000017941 */ /* 0x000fea0003800000 */
.L_x_73:
        /* <DEDUP_REMOVED lines=13> */
.L_x_76:
[----:B------:R-:W-:Y:S05]  /*5cc0*/  BSYNC B1 ;  /* 0x0000000000017941 */ /* 0x000fea0003800000 */
.L_x_75:
        /* <DEDUP_REMOVED lines=12> */
.L_x_78:
[----:B------:R-:W-:Y:S05]  /*5d90*/  BSYNC B1 ;  /* 0x0000000000017941 */ /* 0x000fea0003800000 */
.L_x_77:
        /* <DEDUP_REMOVED lines=12> */
.L_x_80:
[----:B------:R-:W-:Y:S05]  /*5e60*/  BSYNC B1 ;  /* 0x0000000000017941 */ /* 0x000fea0003800000 */
.L_x_79:
        /* <DEDUP_REMOVED lines=13> */
.L_x_82:
[----:B------:R-:W-:Y:S05]  /*5f40*/  BSYNC B1 ;  /* 0x0000000000017941 */ /* 0x000fea0003800000 */
.L_x_81:
        /* <DEDUP_REMOVED lines=13> */
.L_x_84:
[----:B------:R-:W-:Y:S05]  /*6020*/  BSYNC B1 ;  /* 0x0000000000017941 */ /* 0x000fea0003800000 */
.L_x_83:
        /* <DEDUP_REMOVED lines=12> */
.L_x_86:
[----:B------:R-:W-:Y:S05]  /*60f0*/  BSYNC B1 ;  /* 0x0000000000017941 */ /* 0x000fea0003800000 */
.L_x_85:
        /* <DEDUP_REMOVED lines=12> */
.L_x_88:
[----:B------:R-:W-:Y:S05]  /*61c0*/  BSYNC B1 ;  /* 0x0000000000017941 */ /* 0x000fea0003800000 */
.L_x_87:
        /* <DEDUP_REMOVED lines=13> */
.L_x_90:
[----:B------:R-:W-:Y:S05]  /*62a0*/  BSYNC B1 ;  /* 0x0000000000017941 */ /* 0x000fea0003800000 */
.L_x_89:
        /* <DEDUP_REMOVED lines=13> */
.L_x_92:
[----:B------:R-:W-:Y:S05]  /*6380*/  BSYNC B1 ;  /* 0x0000000000017941 */ /* 0x000fea0003800000 */
.L_x_91:
        /* <DEDUP_REMOVED lines=12> */
.L_x_94:
[----:B------:R-:W-:Y:S05]  /*6450*/  BSYNC B1 ;  /* 0x0000000000017941 */ /* 0x000fea0003800000 */
.L_x_93:
        /* <DEDUP_REMOVED lines=12> */
.L_x_96:
[----:B------:R-:W-:Y:S05]  /*6520*/  BSYNC B1 ;  /* 0x0000000000017941 */ /* 0x000fea0003800000 */
.L_x_95:
        /* <DEDUP_REMOVED lines=13> */
.L_x_98:
[----:B------:R-:W-:Y:S05]  /*6600*/  BSYNC B1 ;  /* 0x0000000000017941 */ /* 0x000fea0003800000 */
.L_x_97:
        /* <DEDUP_REMOVED lines=13> */
.L_x_100:
[----:B------:R-:W-:Y:S05]  /*66e0*/  BSYNC B1 ;  /* 0x0000000000017941 */ /* 0x000fea0003800000 */
.L_x_99:
        /* <DEDUP_REMOVED lines=12> */
.L_x_102:
[----:B------:R-:W-:Y:S05]  /*67b0*/  BSYNC B1 ;  /* 0x0000000000017941 */ /* 0x000fea0003800000 */
.L_x_101:
        /* <DEDUP_REMOVED lines=12> */
.L_x_104:
[----:B------:R-:W-:Y:S05]  /*6880*/  BSYNC B1 ;  /* 0x0000000000017941 */ /* 0x000fea0003800000 */
.L_x_103:
        /* <DEDUP_REMOVED lines=13> */
.L_x_106:
[----:B------:R-:W-:Y:S05]  /*6960*/  BSYNC B1 ;  /* 0x0000000000017941 */ /* 0x000fea0003800000 */
.L_x_105:
        /* <DEDUP_REMOVED lines=13> */
.L_x_108:
[----:B------:R-:W-:Y:S05]  /*6a40*/  BSYNC B1 ;  /* 0x0000000000017941 */ /* 0x000fea0003800000 */
.L_x_107:
        /* <DEDUP_REMOVED lines=12> */
.L_x_110:
[----:B------:R-:W-:Y:S05]  /*6b10*/  BSYNC B1 ;  /* 0x0000000000017941 */ /* 0x000fea0003800000 */
.L_x_109:
        /* <DEDUP_REMOVED lines=12> */
.L_x_112:
[----:B------:R-:W-:Y:S05]  /*6be0*/  BSYNC B1 ;  /* 0x0000000000017941 */ /* 0x000fea0003800000 */
.L_x_111:
        /* <DEDUP_REMOVED lines=13> */
.L_x_114:
[----:B------:R-:W-:Y:S05]  /*6cc0*/  BSYNC B1 ;  /* 0x0000000000017941 */ /* 0x000fea0003800000 */
.L_x_113:
        /* <DEDUP_REMOVED lines=13> */
.L_x_116:
[----:B------:R-:W-:Y:S05]  /*6da0*/  BSYNC B1 ;  /* 0x0000000000017941 */ /* 0x000fea0003800000 */
.L_x_115:
        /* <DEDUP_REMOVED lines=12> */
.L_x_118:
[----:B------:R-:W-:Y:S05]  /*6e70*/  BSYNC B1 ;  /* 0x0000000000017941 */ /* 0x000fea0003800000 */
.L_x_117:
        /* <DEDUP_REMOVED lines=12> */
.L_x_120:
[----:B------:R-:W-:Y:S05]  /*6f40*/  BSYNC B1 ;  /* 0x0000000000017941 */ /* 0x000fea0003800000 */
.L_x_119:
        /* <DEDUP_REMOVED lines=13> */
.L_x_122:
[----:B------:R-:W-:Y:S05]  /*7020*/  BSYNC B1 ;  /* 0x0000000000017941 */ /* 0x000fea0003800000 */
.L_x_121:
        /* <DEDUP_REMOVED lines=13> */
.L_x_124:
[----:B------:R-:W-:Y:S05]  /*7100*/  BSYNC B1 ;  /* 0x0000000000017941 */ /* 0x000fea0003800000 */
.L_x_123:
[----:B-----5:R-:W-:Y:S01]  /*7110*/  LOP3.LUT R5, R5, 0xff, RZ, 0xc0, !PT ;  /* 0x000000ff05057812 */ /* 0x020fe200078ec0ff */
[----:B------:R-:W-:Y:S01]  /*7120*/  BSSY B1, `(.L_x_125) ;  /* 0x000000b000017945 */ /* 0x000fe20003800000 */
[----:B------:R-:W-:Y:S02]  /*7130*/  ISETP.LT.OR P0, PT, R29, 0x9, !P0 ;  /* 0x000000091d00780c */ /* 0x000fe40004701670 */
[----:B------:R-:W-:-:S05]  /*7140*/  F2FP.F16.E4M3.UNPACK_B R5, R5 ;  /* 0x00000005ff05723e */ /* 0x000fca00020006ff */
[----:B------:R-:W-:-:S05]  /*7150*/  HADD2.F32 R32, -RZ, R5.H0_H0 ;  /* 0x20000005ff207230 */ /* 0x000fca0000004100 */
[----:B------:R-:W-:-:S04]  /*7160*/  FMUL R5, R32, R7 ;  /* 0x0000000720057220 */ /* 0x000fc80000400000 */
[----:B------:R-:W-:-:S05]  /*7170*/  FFMA R5, R22, R6, R5 ;  /* 0x0000000616057223 */ /* 0x000fca0000000005 */
[----:B0-----:R-:W-:Y:S02]  /*7180*/  F2FP.SATFINITE.E4M3.F32.PACK_AB_MERGE_C R23, RZ, R5, RZ ;  /* 0x00000005ff17723e */ /* 0x001fe400048070ff */
[----:B------:R-:W-:-:S03]  /*7190*/  PRMT R5, RZ, 0x7610, R5 ;  /* 0x00007610ff057816 */ /* 0x000fc60000000005 */
[----:B------:R0:W-:Y:S01]  /*71a0*/  @!P4 STG.E.U8 desc[UR32][R10.64+0x59], R23 ;  /* 0x000059170a00c986 */ /* 0x0001e2000c101120 */
[----:B------:R-:W-:Y:S05]  /*71b0*/  @P0 BRA `(.L_x_126) ;  /* 0x0000000000040947 */ /* 0x000fea0003800000 */
[----:B------:R0:W5:Y:S02]  /*71c0*/  LDG.E.U8 R5, desc[UR32][R26.64+0x58] ;  /* 0x000058201a057981 */ /* 0x000164000c1e1100 */
.L_x_126:
[----:B------:R-:W-:Y:S05]  /*71d0*/  BSYNC B1 ;  /* 0x0000000000017941 */ /* 0x000fea0003800000 */
.L_x_125:
        /* <DEDUP_REMOVED lines=12> */
.L_x_128:
[----:B------:R-:W-:Y:S05]  /*72a0*/  BSYNC B1 ;  /* 0x0000000000017941 */ /* 0x000fea0003800000 */
.L_x_127:
        /* <DEDUP_REMOVED lines=13> */
.L_x_130:
[----:B------:R-:W-:Y:S05]  /*7380*/  BSYNC B1 ;  /* 0x0000000000017941 */ /* 0x000fea0003800000 */
.L_x_129:
        /* <DEDUP_REMOVED lines=13> */
.L_x_132:
[----:B------:R-:W-:Y:S05]  /*7460*/  BSYNC B1 ;  /* 0x0000000000017941 */ /* 0x000fea0003800000 */
.L_x_131:
        /* <DEDUP_REMOVED lines=12> */
.L_x_134:
[----:B------:R-:W-:Y:S05]  /*7530*/  BSYNC B1 ;  /* 0x0000000000017941 */ /* 0x000fea0003800000 */
.L_x_133:
        /* <DEDUP_REMOVED lines=12> */
.L_x_136:
[----:B------:R-:W-:Y:S05]  /*7600*/  BSYNC B1 ;  /* 0x0000000000017941 */ /* 0x000fea0003800000 */
.L_x_135:
        /* <DEDUP_REMOVED lines=13> */
.L_x_138:
[----:B------:R-:W-:Y:S05]  /*76e0*/  BSYNC B1 ;  /* 0x0000000000017941 */ /* 0x000fea0003800000 */
.L_x_137:
        /* <DEDUP_REMOVED lines=13> */
.L_x_140:
[----:B------:R-:W-:Y:S05]  /*77c0*/  BSYNC B1 ;  /* 0x0000000000017941 */ /* 0x000fea0003800000 */
.L_x_139:
        /* <DEDUP_REMOVED lines=12> */
.L_x_142:
[----:B------:R-:W-:Y:S05]  /*7890*/  BSYNC B1 ;  /* 0x0000000000017941 */ /* 0x000fea0003800000 */
.L_x_141:
[----:B-----5:R-:W-:Y:S01]  /*78a0*/  LOP3.LUT R5, R5, 0xff, RZ, 0xc0, !PT ;  /* 0x000000ff05057812 */ /* 0x020fe200078ec0ff */
[----:B------:R-:W-:Y:S01]  /*78b0*/  BSSY B1, `(.L_x_143) ;  /* 0x000000b000017945 */ /* 0x000fe20003800000 */
[----:B------:R-:W-:Y:S02]  /*78c0*/  ISETP.LT.OR P1, PT, R29, 0x9, !P1 ;  /* 0x000000091d00780c */ /* 0x000fe40004f21670 */
[----:B------:R-:W-:-:S05]  /*78d0*/  F2FP.F16.E4M3.UNPACK_B R5, R5 ;  /* 0x00000005ff05723e */ /* 0x000fca00020006ff */
[----:B01----:R-:W-:Y:S01]  /*78e0*/  HADD2.F32 R10, -RZ, R5.H0_H0 ;  /* 0x20000005ff0a7230 */ /* 0x003fe20000004100 */
[----:B------:R-:W-:-:S04]  /*78f0*/  PRMT R5, RZ, 0x7610, R5 ;  /* 0x00007610ff057816 */ /* 0x000fc80000000005 */
[----:B------:R-:W-:-:S04]  /*7900*/  FMUL R10, R10, R7 ;  /* 0x000000070a0a7220 */ /* 0x000fc80000400000 */
[----:B------:R-:W-:-:S05]  /*7910*/  FFMA R10, R13, R6, R10 ;  /* 0x000000060d0a7223 */ /* 0x000fca000000000a */
[----:B------:R-:W-:-:S05]  /*7920*/  F2FP.SATFINITE.E4M3.F32.PACK_AB_MERGE_C R11, RZ, R10, RZ ;  /* 0x0000000aff0b723e */ /* 0x000fca00048070ff */
[----:B------:R0:W-:Y:S01]  /*7930*/  @!P0 STG.E.U8 desc[UR32][R8.64+0x68], R11 ;  /* 0x0000680b08008986 */ /* 0x0001e2000c101120 */
[----:B------:R-:W-:Y:S05]  /*7940*/  @P1 BRA `(.L_x_144) ;  /* 0x0000000000041947 */ /* 0x000fea0003800000 */
[----:B------:R1:W5:Y:S02]  /*7950*/  LDG.E.U8 R5, desc[UR32][R26.64+0x69] ;  /* 0x000069201a057981 */ /* 0x000364000c1e1100 */
.L_x_144:
[----:B------:R-:W-:Y:S05]  /*7960*/  BSYNC B1 ;  /* 0x0000000000017941 */ /* 0x000fea0003800000 */
.L_x_143:
[----:B------:R-:W-:Y:S05]  /*7970*/  @P1 BRA `(.L_x_145) ;  /* 0x0000001000101947 */ /* 0x000fea0003800000 */
[----:B-----5:R-:W-:-:S04]  /*7980*/  LOP3.LUT R5, R5, 0xff, RZ, 0xc0, !PT ;  /* 0x000000ff05057812 */ /* 0x020fc800078ec0ff */
[----:B------:R-:W-:-:S05]  /*7990*/  F2FP.F16.E4M3.UNPACK_B R5, R5 ;  /* 0x00000005ff05723e */ /* 0x000fca00020006ff */
[----:B------:R-:W-:-:S05]  /*79a0*/  HADD2.F32 R10, -RZ, R5.H0_H0 ;  /* 0x20000005ff0a7230 */ /* 0x000fca0000004100 */
[----:B------:R-:W-:-:S04]  /*79b0*/  FMUL R5, R10, R7 ;  /* 0x000000070a057220 */ /* 0x000fc80000400000 */
[----:B------:R-:W-:-:S05]  /*79c0*/  FFMA R5, R12, R6, R5 ;  /* 0x000000060c057223 */ /* 0x000fca0000000005 */
[----:B------:R-:W-:-:S05]  /*79d0*/  F2FP.SATFINITE.E4M3.F32.PACK_AB_MERGE_C R5, RZ, R5, RZ ;  /* 0x00000005ff05723e */ /* 0x000fca00048070ff */
[----:B------:R0:W-:Y:S01]  /*79e0*/  STG.E.U8 desc[UR32][R8.64+0x69], R5 ;  /* 0x0000690508007986 */ /* 0x0001e2000c101120 */
[----:B------:R-:W-:Y:S05]  /*79f0*/  BRA `(.L_x_145) ;  /* 0x0000000c00f07947 */ /* 0x000fea0003800000 */
.L_x_32:
[----:B------:R-:W-:Y:S01]  /*7a00*/  ISETP.GE.AND P0, PT, R30, 0x2, PT ;  /* 0x000000021e00780c */ /* 0x000fe20003f06270 */
[-C--:B--2---:R-:W-:Y:S01]  /*7a10*/  FMUL R122, R122, R6.reuse ;  /* 0x000000067a7a7220 */ /* 0x084fe20000400000 */
[----:B------:R-:W-:Y:S01]  /*7a20*/  ISETP.GE.AND P1, PT, R30, 0x1, PT ;  /* 0x000000011e00780c */ /* 0x000fe20003f26270 */
[-C--:B------:R-:W-:Y:S01]  /*7a30*/  FMUL R123, R123, R6.reuse ;  /* 0x000000067b7b7220 */ /* 0x080fe20000400000 */
[C---:B------:R-:W-:Y:S01]  /*7a40*/  ISETP.LT.OR P4, PT, R29.reuse, 0x1, !P0 ;  /* 0x000000011d00780c */ /* 0x040fe20004781670 */
[-C--:B------:R-:W-:Y:S01]  /*7a50*/  FMUL R120, R120, R6.reuse ;  /* 0x0000000678787220 */ /* 0x080fe20000400000 */
[----:B------:R-:W-:Y:S01]  /*7a60*/  ISETP.LT.OR P2, PT, R29, 0x1, !P1 ;  /* 0x000000011d00780c */ /* 0x000fe20004f41670 */
[----:B------:R-:W-:Y:S01]  /*7a70*/  FMUL R121, R121, R6 ;  /* 0x0000000679797220 */ /* 0x000fe20000400000 */
[----:B------:R-:W-:Y:S01]  /*7a80*/  F2FP.SATFINITE.E4M3.F32.PACK_AB_MERGE_C R5, RZ, R122, RZ ;  /* 0x0000007aff05723e */ /* 0x000fe200048070ff */
[-C--:B------:R-:W-:Y:S01]  /*7a90*/  FMUL R119, R119, R6.reuse ;  /* 0x0000000677777220 */ /* 0x080fe20000400000 */
[----:B------:R-:W-:Y:S01]  /*7aa0*/  F2FP.SATFINITE.E4M3.F32.PACK_AB_MERGE_C R123, RZ, R123, RZ ;  /* 0x0000007bff7b723e */ /* 0x000fe200048070ff */
[-C--:B------:R-:W-:Y:S01]  /*7ab0*/  FMUL R118, R118, R6.reuse ;  /* 0x0000000676767220 */ /* 0x080fe20000400000 */
[----:B------:R-:W-:Y:S01]  /*7ac0*/  ISETP.LT.OR P0, PT, R29, 0x9, !P0 ;  /* 0x000000091d00780c */ /* 0x000fe20004701670 */
[-C--:B------:R-:W-:Y:S01]  /*7ad0*/  FMUL R117, R117, R6.reuse ;  /* 0x0000000675757220 */ /* 0x080fe20000400000 */
[----:B------:R-:W-:Y:S01]  /*7ae0*/  ISETP.LT.OR P1, PT, R29, 0x9, !P1 ;  /* 0x000000091d00780c */ /* 0x000fe20004f21670 */
[-C--:B------:R-:W-:Y:S01]  /*7af0*/  FMUL R116, R116, R6.reuse ;  /* 0x0000000674747220 */ /* 0x080fe20000400000 */
[----:B------:R-:W-:Y:S01]  /*7b00*/  F2FP.SATFINITE.E4M3.F32.PACK_AB_MERGE_C R121, RZ, R121, RZ ;  /* 0x00000079ff79723e */ /* 0x000fe200048070ff */
[----:B------:R0:W-:Y:S01]  /*7b10*/  @!P4 STG.E.U8 desc[UR32][R10.64+0x1], R5 ;  /* 0x000001050a00c986 */ /* 0x0001e2000c101120 */
[C---:B------:R-:W-:Y:S01]  /*7b20*/  ISETP.GE.AND P4, PT, R30.reuse, 0x9, PT ;  /* 0x000000091e00780c */ /* 0x040fe20003f86270 */
[-C--:B------:R-:W-:Y:S01]  /*7b30*/  FMUL R115, R115, R6.reuse ;  /* 0x0000000673737220 */ /* 0x080fe20000400000 */
[----:B------:R-:W-:Y:S01]  /*7b40*/  F2FP.SATFINITE.E4M3.F32.PACK_AB_MERGE_C R119, RZ, R119, RZ ;  /* 0x00000077ff77723e */ /* 0x000fe200048070ff */
[----:B------:R-:W-:Y:S01]  /*7b50*/  @!P2 STG.E.U8 desc[UR32][R10.64], R123 ;  /* 0x0000007b0a00a986 */ /* 0x000fe2000c101120 */
[----:B------:R-:W-:Y:S01]  /*7b60*/  ISETP.GE.AND P2, PT, R30, 0xa, PT ;  /* 0x0000000a1e00780c */ /* 0x000fe20003f46270 */
[-C--:B------:R-:W-:Y:S01]  /*7b70*/  FMUL R114, R114, R6.reuse ;  /* 0x0000000672727220 */ /* 0x080fe20000400000 */
[----:B------:R-:W-:Y:S01]  /*7b80*/  ISETP.LT.OR P5, PT, R29, 0x1, !P4 ;  /* 0x000000011d00780c */ /* 0x000fe200067a1670 */
[-C--:B------:R-:W-:Y:S01]  /*7b90*/  FMUL R113, R113, R6.reuse ;  /* 0x0000000671717220 */ /* 0x080fe20000400000 */
[C---:B------:R-:W-:Y:S01]  /*7ba0*/  ISETP.LT.OR P6, PT, R29.reuse, 0x1, !P2 ;  /* 0x000000011d00780c */ /* 0x040fe200057c1670 */
[----:B------:R-:W-:Y:S01]  /*7bb0*/  @!P1 STG.E.U8 desc[UR32][R8.64], R121 ;  /* 0x0000007908009986 */ /* 0x000fe2000c101120 */
[----:B------:R-:W-:Y:S01]  /*7bc0*/  ISETP.LT.OR P4, PT, R29, 0x9, !P4 ;  /* 0x000000091d00780c */ /* 0x000fe20006781670 */
[----:B------:R-:W-:Y:S01]  /*7bd0*/  FMUL R112, R112, R6 ;  /* 0x0000000670707220 */ /* 0x000fe20000400000 */
[----:B0-----:R-:W-:Y:S01]  /*7be0*/  F2FP.SATFINITE.E4M3.F32.PACK_AB_MERGE_C R5, RZ, R120, RZ ;  /* 0x00000078ff05723e */ /* 0x001fe200048070ff */
[----:B------:R-:W-:Y:S01]  /*7bf0*/  FMUL R111, R111, R6 ;  /* 0x000000066f6f7220 */ /* 0x000fe20000400000 */
[----:B------:R-:W-:Y:S01]  /*7c00*/  F2FP.SATFINITE.E4M3.F32.PACK_AB_MERGE_C R25, RZ, R118, RZ ;  /* 0x00000076ff19723e */ /* 0x000fe200048070ff */
[-C--:B------:R-:W-:Y:S01]  /*7c10*/  FMUL R110, R110, R6.reuse ;  /* 0x000000066e6e7220 */ /* 0x080fe20000400000 */
[----:B------:R-:W-:Y:S01]  /*7c20*/  ISETP.LT.OR P2, PT, R29, 0x9, !P2 ;  /* 0x000000091d00780c */ /* 0x000fe20005741670 */
[----:B------:R0:W-:Y:S01]  /*7c30*/  @!P0 STG.E.U8 desc[UR32][R8.64+0x1], R5 ;  /* 0x0000010508008986 */ /* 0x0001e2000c101120 */
[C---:B------:R-:W-:Y:S01]  /*7c40*/  ISETP.GE.AND P0, PT, R30.reuse, 0x11, PT ;  /* 0x000000111e00780c */ /* 0x040fe20003f06270 */
[-C--:B------:R-:W-:Y:S01]  /*7c50*/  FMUL R109, R109, R6.reuse ;  /* 0x000000066d6d7220 */ /* 0x080fe20000400000 */
[----:B------:R-:W-:Y:S01]  /*7c60*/  ISETP.GE.AND P1, PT, R30, 0x12, PT ;  /* 0x000000121e00780c */ /* 0x000fe20003f26270 */
[----:B------:R-:W-:Y:S01]  /*7c70*/  @!P5 STG.E.U8 desc[UR32][R10.64+0x8], R119 ;  /* 0x000008770a00d986 */ /* 0x000fe2000c101120 */
[C---:B------:R-:W-:Y:S01]  /*7c80*/  ISETP.LT.OR P5, PT, R29.reuse, 0x1, !P0 ;  /* 0x000000011d00780c */ /* 0x040fe200047a1670 */
[-C--:B------:R-:W-:Y:S01]  /*7c90*/  FMUL R108, R108, R6.reuse ;  /* 0x000000066c6c7220 */ /* 0x080fe20000400000 */
[----:B------:R-:W-:Y:S01]  /*7ca0*/  F2FP.SATFINITE.E4M3.F32.PACK_AB_MERGE_C R117, RZ, R117, RZ ;  /* 0x00000075ff75723e */ /* 0x000fe200048070ff */
[----:B------:R1:W-:Y:S01]  /*7cb0*/  @!P6 STG.E.U8 desc[UR32][R10.64+0x9], R25 ;  /* 0x000009190a00e986 */ /* 0x0003e2000c101120 */
[----:B------:R-:W-:Y:S01]  /*7cc0*/  ISETP.LT.OR P6, PT, R29, 0x1, !P1 ;  /* 0x000000011d00780c */ /* 0x000fe20004fc1670 */
[----:B------:R-:W-:Y:S01]  /*7cd0*/  FMUL R107, R107, R6 ;  /* 0x000000066b6b7220 */ /* 0x000fe20000400000 */
[----:B------:R-:W-:Y:S01]  /*7ce0*/  F2FP.SATFINITE.E4M3.F32.PACK_AB_MERGE_C R115, RZ, R115, RZ ;  /* 0x00000073ff73723e */ /* 0x000fe200048070ff */
[----:B------:R-:W-:Y:S01]  /*7cf0*/  @!P4 STG.E.U8 desc[UR32][R8.64+0x8], R117 ;  /* 0x000008750800c986 */ /* 0x000fe2000c101120 */
[----:B0-----:R-:W-:Y:S01]  /*7d00*/  F2FP.SATFINITE.E4M3.F32.PACK_AB_MERGE_C R5, RZ, R116, RZ ;  /* 0x00000074ff05723e */ /* 0x001fe200048070ff */
[-C--:B------:R-:W-:Y:S01]  /*7d10*/  FMUL R106, R106, R6.reuse ;  /* 0x000000066a6a7220 */ /* 0x080fe20000400000 */
[----:B------:R-:W-:Y:S01]  /*7d20*/  ISETP.GE.AND P4, PT, R30, 0x19, PT ;  /* 0x000000191e00780c */ /* 0x000fe20003f86270 */
[-C--:B------:R-:W-:Y:S01]  /*7d30*/  FMUL R105, R105, R6.reuse ;  /* 0x0000000669697220 */ /* 0x080fe20000400000 */
[C---:B------:R-:W-:Y:S01]  /*7d40*/  ISETP.LT.OR P0, PT, R29.reuse, 0x9, !P0 ;  /* 0x000000091d00780c */ /* 0x040fe20004701670 */
[----:B------:R0:W-:Y:S01]  /*7d50*/  @!P2 STG.E.U8 desc[UR32][R8.64+0x9], R5 ;  /* 0x000009050800a986 */ /* 0x0001e2000c101120 */
[----:B------:R-:W-:Y:S01]  /*7d60*/  ISETP.LT.OR P1, PT, R29, 0x9, !P1 ;  /* 0x000000091d00780c */ /* 0x000fe20004f21670 */
[----:B------:R-:W-:Y:S01]  /*7d70*/  FMUL R104, R104, R6 ;  /* 0x0000000668687220 */ /* 0x000fe20000400000 */
[----:B-1----:R-:W-:Y:S01]  /*7d80*/  F2FP.SATFINITE.E4M3.F32.PACK_AB_MERGE_C R25, RZ, R114, RZ ;  /* 0x00000072ff19723e */ /* 0x002fe200048070ff */
[----:B------:R-:W-:Y:S01]  /*7d90*/  @!P5 STG.E.U8 desc[UR32][R10.64+0x10], R115 ;  /* 0x000010730a00d986 */ /* 0x000fe2000c101120 */
[----:B------:R-:W-:Y:S01]  /*7da0*/  ISETP.GE.AND P2, PT, R30, 0x1a, PT ;  /* 0x0000001a1e00780c */ /* 0x000fe20003f46270 */
[-C--:B------:R-:W-:Y:S01]  /*7db0*/  FMUL R103, R103, R6.reuse ;  /* 0x0000000667677220 */ /* 0x080fe20000400000 */
[C---:B------:R-:W-:Y:S01]  /*7dc0*/  ISETP.LT.OR P5, PT, R29.reuse, 0x1, !P4 ;  /* 0x000000011d00780c */ /* 0x040fe200067a1670 */
[----:B------:R1:W-:Y:S01]  /*7dd0*/  @!P6 STG.E.U8 desc[UR32][R10.64+0x11], R25 ;  /* 0x000011190a00e986 */ /* 0x0003e2000c101120 */
[----:B------:R-:W-:Y:S01]  /*7de0*/  ISETP.LT.OR P6, PT, R29, 0x1, !P2 ;  /* 0x000000011d00780c */ /* 0x000fe200057c1670 */
[-C--:B------:R-:W-:Y:S01]  /*7df0*/  FMUL R102, R102, R6.reuse ;  /* 0x0000000666667220 */ /* 0x080fe20000400000 */
[----:B------:R-:W-:Y:S01]  /*7e00*/  F2FP.SATFINITE.E4M3.F32.PACK_AB_MERGE_C R113, RZ, R113, RZ ;  /* 0x00000071ff71723e */ /* 0x000fe200048070ff */
[----:B------:R-:W-:Y:S01]  /*7e10*/  FMUL R101, R101, R6 ;  /* 0x0000000665657220 */ /* 0x000fe20000400000 */
[----:B0-----:R-:W-:Y:S01]  /*7e20*/  F2FP.SATFINITE.E4M3.F32.PACK_AB_MERGE_C R5, RZ, R112, RZ ;  /* 0x00000070ff05723e */ /* 0x001fe200048070ff */
[-C--:B------:R-:W-:Y:S01]  /*7e30*/  FMUL R100, R100, R6.reuse ;  /* 0x0000000664647220 */ /* 0x080fe20000400000 */
[----:B------:R-:W-:Y:S01]  /*7e40*/  F2FP.SATFINITE.E4M3.F32.PACK_AB_MERGE_C R111, RZ, R111, RZ ;  /* 0x0000006fff6f723e */ /* 0x000fe200048070ff */
[----:B------:R-:W-:Y:S01]  /*7e50*/  @!P0 STG.E.U8 desc[UR32][R8.64+0x10], R113 ;  /* 0x0000107108008986 */ /* 0x000fe2000c101120 */
[----:B------:R-:W-:Y:S01]  /*7e60*/  ISETP.GE.AND P0, PT, R30, 0x21, PT ;  /* 0x000000211e00780c */ /* 0x000fe20003f06270 */
[----:B------:R-:W-:Y:S01]  /*7e70*/  FMUL R99, R99, R6 ;  /* 0x0000000663637220 */ /* 0x000fe20000400000 */
[C---:B------:R-:W-:Y:S01]  /*7e80*/  ISETP.LT.OR P4, PT, R29.reuse, 0x9, !P4 ;  /* 0x000000091d00780c */ /* 0x040fe20006781670 */
[----:B------:R0:W-:Y:S01]  /*7e90*/  @!P1 STG.E.U8 desc[UR32][R8.64+0x11], R5 ;  /* 0x0000110508009986 */ /* 0x0001e2000c101120 */
[----:B-1----:R-:W-:Y:S01]  /*7ea0*/  F2FP.SATFINITE.E4M3.F32.PACK_AB_MERGE_C R25, RZ, R110, RZ ;  /* 0x0000006eff19723e */ /* 0x002fe200048070ff */
[-C--:B------:R-:W-:Y:S01]  /*7eb0*/  FMUL R98, R98, R6.reuse ;  /* 0x0000000662627220 */ /* 0x080fe20000400000 */
[----:B------:R-:W-:Y:S01]  /*7ec0*/  ISETP.LT.OR P2, PT, R29, 0x9, !P2 ;  /* 0x000000091d00780c */ /* 0x000fe20005741670 */
        /* <DEDUP_REMOVED lines=13> */
[----:B------:R-:W-:Y:S01]  /*7fa0*/  ISETP.LT.OR P0, PT, R29, 0x9, !P0 ;  /* 0x000000091d00780c */ /* 0x000fe20004701670 */
[----:B------:R-:W-:Y:S01]  /*7fb0*/  FMUL R93, R93, R6 ;  /* 0x000000065d5d7220 */ /* 0x000fe20000400000 */
[----:B------:R-:W-:Y:S01]  /*7fc0*/  ISETP.LT.OR P5, PT, R29, 0x9, !P5 ;  /* 0x000000091d00780c */ /* 0x000fe20006fa1670 */
[----:B------:R0:W-:Y:S01]  /*7fd0*/  @!P2 STG.E.U8 desc[UR32][R8.64+0x19], R5 ;  /* 0x000019050800a986 */ /* 0x0001e2000c101120 */
[----:B-1----:R-:W-:Y:S01]  /*7fe0*/  F2FP.SATFINITE.E4M3.F32.PACK_AB_MERGE_C R25, RZ, R106, RZ ;  /* 0x0000006aff19723e */ /* 0x002fe200048070ff */
[-C--:B------:R-:W-:Y:S01]  /*7ff0*/  FMUL R92, R92, R6.reuse ;  /* 0x000000065c5c7220 */ /* 0x080fe20000400000 */
[----:B------:R-:W-:Y:S01]  /*8000*/  F2FP.SATFINITE.E4M3.F32.PACK_AB_MERGE_C R105, RZ, R105, RZ ;  /* 0x00000069ff69723e */ /* 0x000fe200048070ff */
[----:B------:R-:W-:Y:S01]  /*8010*/  @!P1 STG.E.U8 desc[UR32][R10.64+0x20], R107 ;  /* 0x0000206b0a009986 */ /* 0x000fe2000c101120 */
[C---:B------:R-:W-:Y:S01]  /*8020*/  ISETP.GE.AND P1, PT, R30.reuse, 0x2a, PT ;  /* 0x0000002a1e00780c */ /* 0x040fe20003f26270 */
[-C--:B------:R-:W-:Y:S01]  /*8030*/  FMUL R91, R91, R6.reuse ;  /* 0x000000065b5b7220 */ /* 0x080fe20000400000 */
[----:B------:R-:W-:Y:S01]  /*8040*/  F2FP.SATFINITE.E4M3.F32.PACK_AB_MERGE_C R103, RZ, R103, RZ ;  /* 0x00000067ff67723e */ /* 0x000fe200048070ff */
[----:B------:R1:W-:Y:S01]  /*8050*/  @!P6 STG.E.U8 desc[UR32][R10.64+0x21], R25 ;  /* 0x000021190a00e986 */ /* 0x0003e2000c101120 */
[----:B------:R-:W-:Y:S01]  /*8060*/  ISETP.GE.AND P6, PT, R30, 0x29, PT ;  /* 0x000000291e00780c */ /* 0x000fe20003fc6270 */
[-C--:B------:R-:W-:Y:S01]  /*8070*/  FMUL R90, R90, R6.reuse ;  /* 0x000000065a5a7220 */ /* 0x080fe20000400000 */
[C---:B------:R-:W-:Y:S01]  /*8080*/  ISETP.LT.OR P4, PT, R29.reuse, 0x1, !P1 ;  /* 0x000000011d00780c */ /* 0x040fe20004f81670 */
[----:B------:R-:W-:Y:S01]  /*8090*/  @!P0 STG.E.U8 desc[UR32][R8.64+0x20], R105 ;  /* 0x0000206908008986 */ /* 0x000fe2000c101120 */
[----:B------:R-:W-:Y:S01]  /*80a0*/  ISETP.LT.OR P2, PT, R29, 0x1, !P6 ;  /* 0x000000011d00780c */ /* 0x000fe20007741670 */
[----:B------:R-:W-:Y:S01]  /*80b0*/  FMUL R89, R89, R6 ;  /* 0x0000000659597220 */ /* 0x000fe20000400000 */
[----:B0-----:R-:W-:Y:S01]  /*80c0*/  F2FP.SATFINITE.E4M3.F32.PACK_AB_MERGE_C R5, RZ, R104, RZ ;  /* 0x00000068ff05723e */ /* 0x001fe200048070ff */
[-C--:B------:R-:W-:Y:S01]  /*80d0*/  FMUL R88, R88, R6.reuse ;  /* 0x0000000658587220 */ /* 0x080fe20000400000 */
[C---:B------:R-:W-:Y:S01]  /*80e0*/  ISETP.LT.OR P0, PT, R29.reuse, 0x9, !P6 ;  /* 0x000000091d00780c */ /* 0x040fe20007701670 */
[----:B------:R-:W-:Y:S01]  /*80f0*/  FMUL R86, R86, R6 ;  /* 0x0000000656567220 */ /* 0x000fe20000400000 */
[----:B------:R-:W-:Y:S01]  /*8100*/  ISETP.LT.OR P1, PT, R29, 0x9, !P1 ;  /* 0x000000091d00780c */ /* 0x000fe20004f21670 */
[----:B------:R0:W-:Y:S01]  /*8110*/  @!P5 STG.E.U8 desc[UR32][R8.64+0x21], R5 ;  /* 0x000021050800d986 */ /* 0x0001e2000c101120 */
[----:B-1----:R-:W-:Y:S01]  /*8120*/  F2FP.SATFINITE.E4M3.F32.PACK_AB_MERGE_C R25, RZ, R102, RZ ;  /* 0x00000066ff19723e */ /* 0x002fe200048070ff */
[-C--:B------:R-:W-:Y:S01]  /*8130*/  FMUL R87, R87, R6.reuse ;  /* 0x0000000657577220 */ /* 0x080fe20000400000 */
[----:B------:R-:W-:Y:S01]  /*8140*/  F2FP.SATFINITE.E4M3.F32.PACK_AB_MERGE_C R101, RZ, R101, RZ ;  /* 0x00000065ff65723e */ /* 0x000fe200048070ff */
        /* <DEDUP_REMOVED lines=12> */
[-C--:B------:R-:W-:Y:S01]  /*8210*/  FMUL R83, R83, R6.reuse ;  /* 0x0000000653537220 */ /* 0x080fe20000400000 */
[----:B------:R-:W-:Y:S01]  /*8220*/  ISETP.LT.OR P4, PT, R29, 0x9, !P4 ;  /* 0x000000091d00780c */ /* 0x000fe20006781670 */
[----:B------:R-:W-:Y:S01]  /*8230*/  FMUL R81, R81, R6 ;  /* 0x0000000651517220 */ /* 0x000fe20000400000 */
[----:B0-----:R-:W-:Y:S01]  /*8240*/  F2FP.SATFINITE.E4M3.F32.PACK_AB_MERGE_C R5, RZ, R100, RZ ;  /* 0x00000064ff05723e */ /* 0x001fe200048070ff */
[-C--:B------:R-:W-:Y:S01]  /*8250*/  FMUL R80, R80, R6.reuse ;  /* 0x0000000650507220 */ /* 0x080fe20000400000 */
[----:B------:R-:W-:Y:S01]  /*8260*/  ISETP.GE.AND P0, PT, R30, 0x3a, PT ;  /* 0x0000003a1e00780c */ /* 0x000fe20003f06270 */
[----:B------:R-:W-:Y:S01]  /*8270*/  FMUL R22, R22, R6 ;  /* 0x0000000616167220 */ /* 0x000fe20000400000 */
[----:B-1----:R-:W-:Y:S01]  /*8280*/  F2FP.SATFINITE.E4M3.F32.PACK_AB_MERGE_C R25, RZ, R98, RZ ;  /* 0x00000062ff19723e */ /* 0x002fe200048070ff */
[----:B------:R0:W-:Y:S01]  /*8290*/  @!P1 STG.E.U8 desc[UR32][R8.64+0x29], R5 ;  /* 0x0000290508009986 */ /* 0x0001e2000c101120 */
[----:B------:R-:W-:Y:S01]  /*82a0*/  ISETP.GE.AND P1, PT, R30, 0x39, PT ;  /* 0x000000391e00780c */ /* 0x000fe20003f26270 */
[-C--:B------:R-:W-:Y:S01]  /*82b0*/  FMUL R23, R23, R6.reuse ;  /* 0x0000000617177220 */ /* 0x080fe20000400000 */
[C---:B------:R-:W-:Y:S01]  /*82c0*/  ISETP.LT.OR P2, PT, R29.reuse, 0x9, !P2 ;  /* 0x000000091d00780c */ /* 0x040fe20005741670 */
[----:B------:R-:W-:Y:S01]  /*82d0*/  @!P5 STG.E.U8 desc[UR32][R10.64+0x30], R99 ;  /* 0x000030630a00d986 */ /* 0x000fe2000c101120 */
[----:B------:R-:W-:Y:S01]  /*82e0*/  ISETP.LT.OR P5, PT, R29, 0x1, !P0 ;  /* 0x000000011d00780c */ /* 0x000fe200047a1670 */
[-C--:B------:R-:W-:Y:S01]  /*82f0*/  FMUL R21, R21, R6.reuse ;  /* 0x0000000615157220 */ /* 0x080fe20000400000 */
[----:B------:R-:W-:Y:S01]  /*8300*/  F2FP.SATFINITE.E4M3.F32.PACK_AB_MERGE_C R95, RZ, R95, RZ ;  /* 0x0000005fff5f723e */ /* 0x000fe200048070ff */
[----:B------:R1:W-:Y:S01]  /*8310*/  @!P6 STG.E.U8 desc[UR32][R10.64+0x31], R25 ;  /* 0x000031190a00e986 */ /* 0x0003e2000c101120 */
[----:B------:R-:W-:Y:S01]  /*8320*/  F2FP.SATFINITE.E4M3.F32.PACK_AB_MERGE_C R93, RZ, R93, RZ ;  /* 0x0000005dff5d723e */ /* 0x000fe200048070ff */
        /* <DEDUP_REMOVED lines=8> */
[----:B------:R-:W-:Y:S01]  /*83b0*/  FMUL R17, R17, R6 ;  /* 0x0000000611117220 */ /* 0x000fe20000400000 */
[----:B------:R-:W-:Y:S01]  /*83c0*/  F2FP.SATFINITE.E4M3.F32.PACK_AB_MERGE_C R27, RZ, R92, RZ ;  /* 0x0000005cff1b723e */ /* 0x000fe200048070ff */
[----:B------:R-:W-:Y:S01]  /*83d0*/  FMUL R16, R16, R6 ;  /* 0x0000000610107220 */ /* 0x000fe20000400000 */
[----:B-1----:R-:W-:Y:S01]  /*83e0*/  F2FP.SATFINITE.E4M3.F32.PACK_AB_MERGE_C R25, RZ, R94, RZ ;  /* 0x0000005eff19723e */ /* 0x002fe200048070ff */
[----:B------:R0:W-:Y:S01]  /*83f0*/  @!P2 STG.E.U8 desc[UR32][R8.64+0x31], R5 ;  /* 0x000031050800a986 */ /* 0x0001e2000c101120 */
[----:B------:R-:W-:Y:S01]  /*8400*/  ISETP.GE.AND P2, PT, R30, 0x41, PT ;  /* 0x000000411e00780c */ /* 0x000fe20003f46270 */
[-C--:B------:R-:W-:Y:S01]  /*8410*/  FMUL R15, R15, R6.reuse ;  /* 0x000000060f0f7220 */ /* 0x080fe20000400000 */
[----:B------:R-:W-:Y:S01]  /*8420*/  F2FP.SATFINITE.E4M3.F32.PACK_AB_MERGE_C R91, RZ, R91, RZ ;  /* 0x0000005bff5b723e */ /* 0x000fe200048070ff */
[----:B------:R-:W-:Y:S01]  /*8430*/  @!P4 STG.E.U8 desc[UR32][R10.64+0x38], R95 ;  /* 0x0000385f0a00c986 */ /* 0x000fe2000c101120 */
[C---:B------:R-:W-:Y:S01]  /*8440*/  ISETP.LT.OR P4, PT, R29.reuse, 0x1, !P2 ;  /* 0x000000011d00780c */ /* 0x040fe20005781670 */
[-C--:B------:R-:W-:Y:S01]  /*8450*/  FMUL R14, R14, R6.reuse ;  /* 0x000000060e0e7220 */ /* 0x080fe20000400000 */
[----:B------:R-:W-:Y:S01]  /*8460*/  ISETP.LT.OR P2, PT, R29, 0x9, !P2 ;  /* 0x000000091d00780c */ /* 0x000fe20005741670 */
[----:B------:R1:W-:Y:S01]  /*8470*/  @!P5 STG.E.U8 desc[UR32][R10.64+0x39], R25 ;  /* 0x000039190a00d986 */ /* 0x0003e2000c101120 */
[----:B------:R-:W-:Y:S01]  /*8480*/  F2FP.SATFINITE.E4M3.F32.PACK_AB_MERGE_C R89, RZ, R89, RZ ;  /* 0x00000059ff59723e */ /* 0x000fe200048070ff */
[-C--:B------:R-:W-:Y:S01]  /*8490*/  FMUL R13, R13, R6.reuse ;  /* 0x000000060d0d7220 */ /* 0x080fe20000400000 */
[----:B------:R-:W-:Y:S01]  /*84a0*/  F2FP.SATFINITE.E4M3.F32.PACK_AB_MERGE_C R87, RZ, R87, RZ ;  /* 0x00000057ff57723e */ /* 0x000fe200048070ff */
[----:B------:R-:W-:Y:S01]  /*84b0*/  @!P1 STG.E.U8 desc[UR32][R8.64+0x38], R93 ;  /* 0x0000385d08009986 */ /* 0x000fe2000c101120 */
[----:B------:R-:W-:Y:S01]  /*84c0*/  ISETP.GE.AND P1, PT, R30, 0x42, PT ;  /* 0x000000421e00780c */ /* 0x000fe20003f26270 */
[----:B------:R-:W-:Y:S01]  /*84d0*/  FMUL R12, R12, R6 ;  /* 0x000000060c0c7220 */ /* 0x000fe20000400000 */
[----:B0-----:R-:W-:Y:S01]  /*84e0*/  F2FP.SATFINITE.E4M3.F32.PACK_AB_MERGE_C R5, RZ, R90, RZ ;  /* 0x0000005aff05723e */ /* 0x001fe200048070ff */
[----:B------:R0:W-:Y:S01]  /*84f0*/  @!P0 STG.E.U8 desc[UR32][R8.64+0x39], R27 ;  /* 0x0000391b08008986 */ /* 0x0001e2000c101120 */
[----:B------:R-:W-:-:S02]  /*8500*/  ISETP.LT.OR P5, PT, R29, 0x1, !P1 ;  /* 0x000000011d00780c */ /* 0x000fc40004fa1670 */
[C---:B------:R-:W-:Y:S01]  /*8510*/  ISETP.LT.OR P1, PT, R29.reuse, 0x9, !P1 ;  /* 0x000000091d00780c */ /* 0x040fe20004f21670 */
[----:B------:R-:W-:Y:S01]  /*8520*/  @!P4 STG.E.U8 desc[UR32][R10.64+0x40], R91 ;  /* 0x0000405b0a00c986 */ /* 0x000fe2000c101120 */
[C---:B------:R-:W-:Y:S02]  /*8530*/  ISETP.GE.AND P4, PT, R30.reuse, 0x4a, PT ;  /* 0x0000004a1e00780c */ /* 0x040fe40003f86270 */
[----:B------:R-:W-:Y:S02]  /*8540*/  ISETP.GE.AND P0, PT, R30, 0x49, PT ;  /* 0x000000491e00780c */ /* 0x000fe40003f06270 */
[----:B-1----:R-:W-:Y:S02]  /*8550*/  F2FP.SATFINITE.E4M3.F32.PACK_AB_MERGE_C R25, RZ, R88, RZ ;  /* 0x00000058ff19723e */ /* 0x002fe400048070ff */
[C---:B------:R-:W-:Y:S02]  /*8560*/  ISETP.LT.OR P6, PT, R29.reuse, 0x1, !P0 ;  /* 0x000000011d00780c */ /* 0x040fe400047c1670 */
[C---:B------:R-:W-:Y:S01]  /*8570*/  ISETP.LT.OR P0, PT, R29.reuse, 0x9, !P0 ;  /* 0x000000091d00780c */ /* 0x040fe20004701670 */
[----:B------:R1:W-:Y:S01]  /*8580*/  @!P5 STG.E.U8 desc[UR32][R10.64+0x41], R5 ;  /* 0x000041050a00d986 */ /* 0x0003e2000c101120 */
[----:B------:R-:W-:-:S02]  /*8590*/  ISETP.LT.OR P5, PT, R29, 0x9, !P4 ;  /* 0x000000091d00780c */ /* 0x000fc400067a1670 */
[----:B------:R-:W-:Y:S01]  /*85a0*/  F2FP.SATFINITE.E4M3.F32.PACK_AB_MERGE_C R85, RZ, R85, RZ ;  /* 0x00000055ff55723e */ /* 0x000fe200048070ff */
[----:B------:R-:W-:Y:S01]  /*85b0*/  @!P2 STG.E.U8 desc[UR32][R8.64+0x40], R89 ;  /* 0x000040590800a986 */ /* 0x000fe2000c101120 */
[----:B------:R-:W-:Y:S02]  /*85c0*/  ISETP.LT.OR P2, PT, R29, 0x1, !P4 ;  /* 0x000000011d00780c */ /* 0x000fe40006741670 */
[C---:B------:R-:W-:Y:S01]  /*85d0*/  ISETP.GE.AND P4, PT, R30.reuse, 0x52, PT ;  /* 0x000000521e00780c */ /* 0x040fe20003f86270 */
[----:B------:R2:W-:Y:S01]  /*85e0*/  @!P1 STG.E.U8 desc[UR32][R8.64+0x41], R25 ;  /* 0x0000411908009986 */ /* 0x0005e2000c101120 */
[----:B------:R-:W-:Y:S02]  /*85f0*/  ISETP.GE.AND P1, PT, R30, 0x51, PT ;  /* 0x000000511e00780c */ /* 0x000fe40003f26270 */
[----:B0-----:R-:W-:Y:S01]  /*8600*/  F2FP.SATFINITE.E4M3.F32.PACK_AB_MERGE_C R27, RZ, R82, RZ ;  /* 0x00000052ff1b723e */ /* 0x001fe200048070ff */
[----:B------:R-:W-:Y:S01]  /*8610*/  @!P6 STG.E.U8 desc[UR32][R10.64+0x48], R87 ;  /* 0x000048570a00e986 */ /* 0x000fe2000c101120 */
[----:B-1----:R-:W-:-:S02]  /*8620*/  F2FP.SATFINITE.E4M3.F32.PACK_AB_MERGE_C R5, RZ, R86, RZ ;  /* 0x00000056ff05723e */ /* 0x002fc400048070ff */
[C---:B------:R-:W-:Y:S02]  /*8630*/  ISETP.LT.OR P6, PT, R29.reuse, 0x1, !P1 ;  /* 0x000000011d00780c */ /* 0x040fe40004fc1670 */
[----:B------:R-:W-:Y:S01]  /*8640*/  F2FP.SATFINITE.E4M3.F32.PACK_AB_MERGE_C R83, RZ, R83, RZ ;  /* 0x00000053ff53723e */ /* 0x000fe200048070ff */
[----:B------:R0:W-:Y:S01]  /*8650*/  @!P2 STG.E.U8 desc[UR32][R10.64+0x49], R5 ;  /* 0x000049050a00a986 */ /* 0x0001e2000c101120 */
[C---:B------:R-:W-:Y:S02]  /*8660*/  ISETP.LT.OR P2, PT, R29.reuse, 0x1, !P4 ;  /* 0x000000011d00780c */ /* 0x040fe40006741670 */
[----:B--2---:R-:W-:Y:S01]  /*8670*/  F2FP.SATFINITE.E4M3.F32.PACK_AB_MERGE_C R25, RZ, R84, RZ ;  /* 0x00000054ff19723e */ /* 0x004fe200048070ff */
[----:B------:R-:W-:Y:S01]  /*8680*/  @!P0 STG.E.U8 desc[UR32][R8.64+0x48], R85 ;  /* 0x0000485508008986 */ /* 0x000fe2000c101120 */
[C---:B------:R-:W-:Y:S02]  /*8690*/  ISETP.LT.OR P1, PT, R29.reuse, 0x9, !P1 ;  /* 0x000000091d00780c */ /* 0x040fe40004f21670 */
[----:B------:R-:W-:Y:S01]  /*86a0*/  ISETP.GE.AND P0, PT, R30, 0x59, PT ;  /* 0x000000591e00780c */ /* 0x000fe20003f06270 */
[----:B------:R1:W-:Y:S01]  /*86b0*/  @!P5 STG.E.U8 desc[UR32][R8.64+0x49], R25 ;  /* 0x000049190800d986 */ /* 0x0003e2000c101120 */
[----:B------:R-:W-:-:S02]  /*86c0*/  ISETP.LT.OR P5, PT, R29, 0x9, !P4 ;  /* 0x000000091d00780c */ /* 0x000fc400067a1670 */
[----:B------:R-:W-:Y:S01]  /*86d0*/  ISETP.GE.AND P4, PT, R30, 0x5a, PT ;  /* 0x0000005a1e00780c */ /* 0x000fe20003f86270 */
[----:B------:R-:W-:Y:S01]  /*86e0*/  @!P6 STG.E.U8 desc[UR32][R10.64+0x50], R83 ;  /* 0x000050530a00e986 */ /* 0x000fe2000c101120 */
[C---:B------:R-:W-:Y:S02]  /*86f0*/  ISETP.LT.OR P6, PT, R29.reuse, 0x1, !P0 ;  /* 0x000000011d00780c */ /* 0x040fe400047c1670 */
[----:B------:R-:W-:Y:S01]  /*8700*/  F2FP.SATFINITE.E4M3.F32.PACK_AB_MERGE_C R81, RZ, R81, RZ ;  /* 0x00000051ff51723e */ /* 0x000fe200048070ff */
[----:B------:R-:W-:Y:S01]  /*8710*/  @!P2 STG.E.U8 desc[UR32][R10.64+0x51], R27 ;  /* 0x0000511b0a00a986 */ /* 0x000fe2000c101120 */
[----:B------:R-:W-:Y:S02]  /*8720*/  ISETP.LT.OR P2, PT, R29, 0x1, !P4 ;  /* 0x000000011d00780c */ /* 0x000fe40006741670 */
[----:B0-----:R-:W-:Y:S01]  /*8730*/  F2FP.SATFINITE.E4M3.F32.PACK_AB_MERGE_C R5, RZ, R80, RZ ;  /* 0x00000050ff05723e */ /* 0x001fe200048070ff */
[----:B------:R-:W-:Y:S01]  /*8740*/  @!P1 STG.E.U8 desc[UR32][R8.64+0x50], R81 ;  /* 0x0000505108009986 */ /* 0x000fe2000c101120 */
[----:B-1----:R-:W-:-:S02]  /*8750*/  F2FP.SATFINITE.E4M3.F32.PACK_AB_MERGE_C R25, RZ, R22, RZ ;  /* 0x00000016ff19723e */ /* 0x002fc400048070ff */
[----:B------:R-:W-:Y:S01]  /*8760*/  F2FP.SATFINITE.E4M3.F32.PACK_AB_MERGE_C R23, RZ, R23, RZ ;  /* 0x00000017ff17723e */ /* 0x000fe200048070ff */
[----:B------:R0:W-:Y:S01]  /*8770*/  @!P5 STG.E.U8 desc[UR32][R8.64+0x51], R5 ;  /* 0x000051050800d986 */ /* 0x0001e2000c101120 */
[C---:B------:R-:W-:Y:S02]  /*8780*/  ISETP.LT.OR P1, PT, R29.reuse, 0x9, !P0 ;  /* 0x000000091d00780c */ /* 0x040fe40004721670 */
[----:B------:R-:W-:Y:S01]  /*8790*/  ISETP.LT.OR P4, PT, R29, 0x9, !P4 ;  /* 0x000000091d00780c */ /* 0x000fe20006781670 */
[----:B------:R1:W-:Y:S01]  /*87a0*/  @!P6 STG.E.U8 desc[UR32][R10.64+0x58], R23 ;  /* 0x000058170a00e986 */ /* 0x0003e2000c101120 */
[C---:B------:R-:W-:Y:S02]  /*87b0*/  ISETP.GE.AND P0, PT, R30.reuse, 0x62, PT ;  /* 0x000000621e00780c */ /* 0x040fe40003f06270 */
[----:B------:R-:W-:Y:S01]  /*87c0*/  F2FP.SATFINITE.E4M3.F32.PACK_AB_MERGE_C R21, RZ, R21, RZ ;  /* 0x00000015ff15723e */ /* 0x000fe200048070ff */
[----:B------:R-:W-:Y:S01]  /*87d0*/  @!P2 STG.E.U8 desc[UR32][R10.64+0x59], R25 ;  /* 0x000059190a00a986 */ /* 0x000fe2000c101120 */
[----:B------:R-:W-:-:S02]  /*87e0*/  ISETP.GE.AND P2, PT, R30, 0x61, PT ;  /* 0x000000611e00780c */ /* 0x000fc40003f46270 */
[C---:B------:R-:W-:Y:S02]  /*87f0*/  ISETP.LT.OR P6, PT, R29.reuse, 0x1, !P0 ;  /* 0x000000011d00780c */ /* 0x040fe400047c1670 */
[C---:B------:R-:W-:Y:S01]  /*8800*/  ISETP.LT.OR P5, PT, R29.reuse, 0x1, !P2 ;  /* 0x000000011d00780c */ /* 0x040fe200057a1670 */
[----:B------:R-:W-:Y:S01]  /*8810*/  @!P1 STG.E.U8 desc[UR32][R8.64+0x58], R21 ;  /* 0x0000581508009986 */ /* 0x000fe2000c101120 */
[----:B0-----:R-:W-:Y:S02]  /*8820*/  F2FP.SATFINITE.E4M3.F32.PACK_AB_MERGE_C R5, RZ, R20, RZ ;  /* 0x00000014ff05723e */ /* 0x001fe400048070ff */
[----:B------:R-:W-:Y:S02]  /*8830*/  F2FP.SATFINITE.E4M3.F32.PACK_AB_MERGE_C R19, RZ, R19, RZ ;  /* 0x00000013ff13723e */ /* 0x000fe400048070ff */
[----:B-1----:R-:W-:Y:S01]  /*8840*/  F2FP.SATFINITE.E4M3.F32.PACK_AB_MERGE_C R23, RZ, R18, RZ ;  /* 0x00000012ff17723e */ /* 0x002fe200048070ff */
[----:B------:R0:W-:Y:S01]  /*8850*/  @!P4 STG.E.U8 desc[UR32][R8.64+0x59], R5 ;  /* 0x000059050800c986 */ /* 0x0001e2000c101120 */
[----:B------:R-:W-:-:S02]  /*8860*/  ISETP.LT.OR P1, PT, R29, 0x9, !P2 ;  /* 0x000000091d00780c */ /* 0x000fc40005721670 */
[C---:B------:R-:W-:Y:S01]  /*8870*/  ISETP.GE.AND P4, PT, R30.reuse, 0x69, PT ;  /* 0x000000691e00780c */ /* 0x040fe20003f86270 */
[----:B------:R-:W-:Y:S01]  /*8880*/  @!P6 STG.E.U8 desc[UR32][R10.64+0x61], R23 ;  /* 0x000061170a00e986 */ /* 0x000fe2000c101120 */
[----:B------:R-:W-:Y:S02]  /*8890*/  ISETP.GE.AND P2, PT, R30, 0x6a, PT ;  /* 0x0000006a1e00780c */ /* 0x000fe40003f46270 */
[C---:B------:R-:W-:Y:S01]  /*88a0*/  ISETP.LT.OR P0, PT, R29.reuse, 0x9, !P0 ;  /* 0x000000091d00780c */ /* 0x040fe20004701670 */
[----:B------:R1:W-:Y:S01]  /*88b0*/  @!P5 STG.E.U8 desc[UR32][R10.64+0x60], R19 ;  /* 0x000060130a00d986 */ /* 0x0003e2000c101120 */
[C---:B------:R-:W-:Y:S02]  /*88c0*/  ISETP.LT.OR P5, PT, R29.reuse, 0x1, !P4 ;  /* 0x000000011d00780c */ /* 0x040fe400067a1670 */
[C---:B------:R-:W-:Y:S02]  /*88d0*/  ISETP.LT.OR P6, PT, R29.reuse, 0x1, !P2 ;  /* 0x000000011d00780c */ /* 0x040fe400057c1670 */
[----:B------:R-:W-:-:S02]  /*88e0*/  ISETP.LT.OR P4, PT, R29, 0x9, !P4 ;  /* 0x000000091d00780c */ /* 0x000fc40006781670 */
[----:B------:R-:W-:Y:S02]  /*88f0*/  ISETP.LT.OR P2, PT, R29, 0x9, !P2 ;  /* 0x000000091d00780c */ /* 0x000fe40005741670 */
[----:B------:R-:W-:Y:S02]  /*8900*/  F2FP.SATFINITE.E4M3.F32.PACK_AB_MERGE_C R17, RZ, R17, RZ ;  /* 0x00000011ff11723e */ /* 0x000fe400048070ff */
[----:B0-----:R-:W-:Y:S02]  /*8910*/  F2FP.SATFINITE.E4M3.F32.PACK_AB_MERGE_C R5, RZ, R16, RZ ;  /* 0x00000010ff05723e */ /* 0x001fe400048070ff */
[----:B------:R-:W-:Y:S01]  /*8920*/  F2FP.SATFINITE.E4M3.F32.PACK_AB_MERGE_C R15, RZ, R15, RZ ;  /* 0x0000000fff0f723e */ /* 0x000fe200048070ff */
[----:B------:R0:W-:Y:S01]  /*8930*/  @!P1 STG.E.U8 desc[UR32][R8.64+0x60], R17 ;  /* 0x0000601108009986 */ /* 0x0001e2000c101120 */
[----:B-1----:R-:W-:Y:S02]  /*8940*/  F2FP.SATFINITE.E4M3.F32.PACK_AB_MERGE_C R19, RZ, R14, RZ ;  /* 0x0000000eff13723e */ /* 0x002fe400048070ff */
[----:B------:R-:W-:Y:S01]  /*8950*/  F2FP.SATFINITE.E4M3.F32.PACK_AB_MERGE_C R13, RZ, R13, RZ ;  /* 0x0000000dff0d723e */ /* 0x000fe200048070ff */
[----:B------:R0:W-:Y:S01]  /*8960*/  @!P0 STG.E.U8 desc[UR32][R8.64+0x61], R5 ;  /* 0x0000610508008986 */ /* 0x0001e2000c101120 */
[----:B------:R-:W-:-:S03]  /*8970*/  F2FP.SATFINITE.E4M3.F32.PACK_AB_MERGE_C R21, RZ, R12, RZ ;  /* 0x0000000cff15723e */ /* 0x000fc600048070ff */
[----:B------:R0:W-:Y:S04]  /*8980*/  @!P5 STG.E.U8 desc[UR32][R10.64+0x68], R15 ;  /* 0x0000680f0a00d986 */ /* 0x0001e8000c101120 */
[----:B------:R0:W-:Y:S04]  /*8990*/  @!P6 STG.E.U8 desc[UR32][R10.64+0x69], R19 ;  /* 0x000069130a00e986 */ /* 0x0001e8000c101120 */
[----:B------:R0:W-:Y:S04]  /*89a0*/  @!P4 STG.E.U8 desc[UR32][R8.64+0x68], R13 ;  /* 0x0000680d0800c986 */ /* 0x0001e8000c101120 */
[----:B------:R0:W-:Y:S02]  /*89b0*/  @!P2 STG.E.U8 desc[UR32][R8.64+0x69], R21 ;  /* 0x000069150800a986 */ /* 0x0001e4000c101120 */
.L_x_145:
[----:B------:R-:W-:Y:S05]  /*89c0*/  BSYNC B0 ;  /* 0x0000000000007941 */ /* 0x000fea0003800000 */
.L_x_31:
[----:B------:R-:W-:Y:S01]  /*89d0*/  ULDC UR6, c[0x0][0xc] ;  /* 0x0000030000067ab9 */ /* 0x000fe20000000800 */
[----:B------:R-:W-:Y:S01]  /*89e0*/  ULDC UR7, c[0x0][0x10] ;  /* 0x0000040000077ab9 */ /* 0x000fe20000000800 */
[----:B0----5:R-:W0:Y:S01]  /*89f0*/  LDC R5, c[0x0][0x14] ;  /* 0x00000500ff057b82 */ /* 0x021e220000000800 */
[----:B------:R-:W-:Y:S01]  /*8a00*/  UIMAD.WIDE.U32 UR6, UR6, UR7, URZ ;  /* 0x00000007060672a5 */ /* 0x000fe2000f8e003f */
[----:B----4-:R-:W-:Y:S01]  /*8a10*/  PRMT R8, RZ, 0x7610, R8 ;  /* 0x00007610ff087816 */ /* 0x010fe20000000008 */
[----:B------:R-:W-:-:S04]  /*8a20*/  IMAD.MOV.U32 R10, RZ, RZ, -0x1 ;  /* 0xffffffffff0a7424 */ /* 0x000fc800078e00ff */
[----:B0-----:R-:W-:-:S04]  /*8a30*/  IMAD.WIDE.U32 R2, R5, UR6, R2 ;  /* 0x0000000605027c25 */ /* 0x001fc8000f8e0002 */
[----:B------:R-:W-:Y:S01]  /*8a40*/  IMAD R5, R5, UR7, RZ ;  /* 0x0000000705057c24 */ /* 0x000fe2000f8e02ff */
[----:B------:R-:W-:Y:S02]  /*8a50*/  ULDC.64 UR6, c[0x0][0x650] ;  /* 0x0001940000067ab9 */ /* 0x000fe40000000a00 */
[----:B------:R-:W-:Y:S01]  /*8a60*/  ISETP.GE.U32.AND P0, PT, R2, UR6, PT ;  /* 0x0000000602007c0c */ /* 0x000fe2000bf06070 */
[----:B------:R-:W-:Y:S02]  /*8a70*/  IMAD.IADD R3, R3, 0x1, R5 ;  /* 0x0000000103037824 */ /* 0x000fe400078e0205 */
[----:B------:R-:W-:-:S03]  /*8a80*/  IMAD.MOV.U32 R5, RZ, RZ, -0x1 ;  /* 0xffffffffff057424 */ /* 0x000fc600078e00ff */
[----:B------:R-:W-:-:S13]  /*8a90*/  ISETP.GE.U32.AND.EX P0, PT, R3, UR7, PT, P0 ;  /* 0x0000000703007c0c */ /* 0x000fda000bf06100 */
[----:B------:R-:W-:Y:S05]  /*8aa0*/  @P0 BRA `(.L_x_146) ;  /* 0x0000000400600947 */ /* 0x000fea0003800000 */
[----:B------:R-:W0:Y:S01]  /*8ab0*/  S2R R20, SR_CTAID.X ;  /* 0x0000000000147919 */ /* 0x000e220000002500 */
[----:B------:R-:W4:Y:S01]  /*8ac0*/  LDC.64 R14, c[0x0][0x628] ;  /* 0x00018a00ff0e7b82 */ /* 0x000f220000000a00 */
[----:B------:R-:W-:Y:S01]  /*8ad0*/  ULDC UR6, c[0x0][0x150] ;  /* 0x0000540000067ab9 */ /* 0x000fe20000000800 */
[----:B------:R-:W-:Y:S01]  /*8ae0*/  IMAD.MOV.U32 R12, RZ, RZ, R2 ;  /* 0x000000ffff0c7224 */ /* 0x000fe200078e0002 */
[----:B------:R-:W0:Y:S01]  /*8af0*/  S2R R22, SR_CTAID.Y ;  /* 0x0000000000167919 */ /* 0x000e220000002600 */
[----:B------:R-:W-:-:S04]  /*8b00*/  IMAD.MOV.U32 R13, RZ, RZ, R3 ;  /* 0x000000ffff0d7224 */ /* 0x000fc800078e0003 */
[----:B------:R-:W1:Y:S08]  /*8b10*/  LDC R23, c[0x0][0x144] ;  /* 0x00005100ff177b82 */ /* 0x000e700000000800 */
[----:B------:R-:W1:Y:S08]  /*8b20*/  LDC R16, c[0x0][0x630] ;  /* 0x00018c00ff107b82 */ /* 0x000e700000000800 */
[----:B------:R-:W1:Y:S01]  /*8b30*/  LDC.64 R18, c[0x0][0x620] ;  /* 0x00018800ff127b82 */ /* 0x000e620000000a00 */
[----:B----4-:R-:W-:-:S04]  /*8b40*/  ISETP.NE.U32.AND P0, PT, R14, RZ, PT ;  /* 0x000000ff0e00720c */ /* 0x010fc80003f05070 */
[----:B------:R-:W-:Y:S02]  /*8b50*/  ISETP.NE.AND.EX P0, PT, R15, RZ, PT, P0 ;  /* 0x000000ff0f00720c */ /* 0x000fe40003f05300 */
[----:B0-----:R-:W-:-:S05]  /*8b60*/  I2FP.F32.U32 R5, R20 ;  /* 0x0000001400057245 */ /* 0x001fca0000201000 */
[----:B------:R-:W-:-:S04]  /*8b70*/  FMUL R5, R5, UR6 ;  /* 0x0000000605057c20 */ /* 0x000fc80008400000 */
[----:B------:R0:W4:Y:S02]  /*8b80*/  F2I.U32.TRUNC.NTZ R21, R5 ;  /* 0x0000000500157305 */ /* 0x000124000020f000 */
[----:B------:R-:W-:Y:S05]  /*8b90*/  @!P0 BRA `(.L_x_147) ;  /* 0x0000000000288947 */ /* 0x000fea0003800000 */
[----:B0-----:R-:W0:Y:S02]  /*8ba0*/  LDC R5, c[0x0][0x634] ;  /* 0x00018d00ff057b82 */ /* 0x001e240000000800 */
        /* <DEDUP_REMOVED lines=9> */
.L_x_147:
[-CC-:B-1----:R-:W-:Y:S01]  /*8c40*/  SHF.R.U64 R17, R12, R16.reuse, R13.reuse ;  /* 0x000000100c117219 */ /* 0x182fe2000000120d */
[----:B------:R-:W1:Y:S01]  /*8c50*/  LDC.64 R28, c[0x0][0x640] ;  /* 0x00019000ff1c7b82 */ /* 0x000e620000000a00 */
[----:B0-----:R-:W-:Y:S01]  /*8c60*/  SHF.R.U32.HI R5, RZ, R16, R13 ;  /* 0x00000010ff057219 */ /* 0x001fe2000001160d */
[----:B----4-:R-:W-:Y:S01]  /*8c70*/  IMAD.MOV R21, RZ, RZ, -R21 ;  /* 0x000000ffff157224 */ /* 0x010fe200078e0a15 */
[----:B------:R-:W-:Y:S01]  /*8c80*/  IADD3 R11, P0, RZ, -R17, RZ ;  /* 0x80000011ff0b7210 */ /* 0x000fe20007f1e0ff */
[----:B------:R-:W-:Y:S02]  /*8c90*/  ULDC UR6, c[0x0][0x154] ;  /* 0x0000550000067ab9 */ /* 0x000fe40000000800 */
[----:B------:R-:W-:Y:S02]  /*8ca0*/  IMAD R23, R23, R21, R20 ;  /* 0x0000001517177224 */ /* 0x000fe400078e0214 */
[----:B------:R-:W0:Y:S01]  /*8cb0*/  LDC R12, c[0x0][0x618] ;  /* 0x00018600ff0c7b82 */ /* 0x000e220000000800 */
[----:B------:R-:W-:-:S02]  /*8cc0*/  IMAD.X R5, RZ, RZ, ~R5, P0 ;  /* 0x000000ffff057224 */ /* 0x000fc400000e0e05 */
[----:B------:R-:W-:-:S04]  /*8cd0*/  IMAD.WIDE.U32 R8, R11, R18, R2 ;  /* 0x000000120b087225 */ /* 0x000fc800078e0002 */
[----:B------:R-:W-:Y:S01]  /*8ce0*/  IMAD R10, R5, R18, RZ ;  /* 0x00000012050a7224 */ /* 0x000fe200078e02ff */
[----:B--2---:R-:W2:Y:S03]  /*8cf0*/  LDC R24, c[0x0][0x608] ;  /* 0x00018200ff187b82 */ /* 0x004ea60000000800 */
[----:B------:R-:W-:Y:S02]  /*8d00*/  IMAD R5, R11, R19, R10 ;  /* 0x000000130b057224 */ /* 0x000fe400078e020a */
[----:B------:R-:W-:Y:S02]  /*8d10*/  IMAD.MOV.U32 R11, RZ, RZ, 0x1 ;  /* 0x00000001ff0b7424 */ /* 0x000fe400078e00ff */
[----:B------:R-:W-:Y:S01]  /*8d20*/  IMAD.IADD R5, R9, 0x1, R5 ;  /* 0x0000000109057824 */ /* 0x000fe200078e0205 */
[----:B---3--:R-:W3:Y:S01]  /*8d30*/  LDC R26, c[0x0][0x658] ;  /* 0x00019600ff1a7b82 */ /* 0x008ee20000000800 */
[----:B------:R-:W-:-:S02]  /*8d40*/  I2FP.F32.U32 R9, R22 ;  /* 0x0000001600097245 */ /* 0x000fc40000201000 */
[----:B-1----:R-:W-:-:S03]  /*8d50*/  ISETP.NE.U32.AND P0, PT, R28, RZ, PT ;  /* 0x000000ff1c00720c */ /* 0x002fc60003f05070 */
[----:B------:R-:W-:Y:S01]  /*8d60*/  FMUL R10, R9, UR6 ;  /* 0x00000006090a7c20 */ /* 0x000fe20008400000 */
[----:B------:R-:W-:Y:S01]  /*8d70*/  ISETP.NE.AND.EX P0, PT, R29, RZ, PT, P0 ;  /* 0x000000ff1d00720c */ /* 0x000fe20003f05300 */
[----:B------:R-:W1:Y:S01]  /*8d80*/  LDC R21, c[0x0][0x148] ;  /* 0x00005200ff157b82 */ /* 0x000e620000000800 */
[-CC-:B0-----:R-:W-:Y:S01]  /*8d90*/  SHF.R.U64 R16, R8, R12.reuse, R5.reuse ;  /* 0x0000000c08107219 */ /* 0x181fe20000001205 */
[----:B------:R0:W4:Y:S01]  /*8da0*/  F2I.U32.TRUNC.NTZ R18, R10 ;  /* 0x0000000a00127305 */ /* 0x000122000020f000 */
[----:B------:R-:W-:Y:S01]  /*8db0*/  SHF.R.U32.HI R5, RZ, R12, R5 ;  /* 0x0000000cff057219 */ /* 0x000fe20000011605 */
[----:B------:R-:W-:-:S04]  /*8dc0*/  IMAD.MOV.U32 R9, RZ, RZ, -0x1 ;  /* 0xffffffffff097424 */ /* 0x000fc800078e00ff */
[----:B------:R-:W0:Y:S01]  /*8dd0*/  LDC R20, c[0x0][0x600] ;  /* 0x00018000ff147b82 */ /* 0x000e220000000800 */
[-CC-:B--2---:R-:W-:Y:S02]  /*8de0*/  SHF.R.U64 R14, R16, R24.reuse, R5.reuse ;  /* 0x00000018100e7219 */ /* 0x184fe40000001205 */
[----:B------:R-:W-:-:S05]  /*8df0*/  SHF.R.U32.HI R5, RZ, R24, R5 ;  /* 0x00000018ff057219 */ /* 0x000fca0000011605 */
[----:B------:R-:W2:Y:S01]  /*8e00*/  LDC R27, c[0x0][0x648] ;  /* 0x00019200ff1b7b82 */ /* 0x000ea20000000800 */
[-C--:B---3--:R-:W-:Y:S02]  /*8e10*/  SHF.L.U32 R8, R9, R26.reuse, RZ ;  /* 0x0000001a09087219 */ /* 0x088fe400000006ff */
[-CC-:B------:R-:W-:Y:S02]  /*8e20*/  SHF.R.U64 R19, R14, R26.reuse, R5.reuse ;  /* 0x0000001a0e137219 */ /* 0x180fe40000001205 */
[----:B------:R-:W-:Y:S02]  /*8e30*/  SHF.R.U32.HI R9, RZ, R26, R5 ;  /* 0x0000001aff097219 */ /* 0x000fe40000011605 */
[----:B------:R-:W-:Y:S01]  /*8e40*/  LOP3.LUT R25, RZ, R8, RZ, 0x33, !PT ;  /* 0x00000008ff197212 */ /* 0x000fe200078e33ff */
[----:B------:R-:W3:Y:S01]  /*8e50*/  LDC R30, c[0x0][0x638] ;  /* 0x00018e00ff1e7b82 */ /* 0x000ee20000000800 */
[----:B------:R-:W-:Y:S01]  /*8e60*/  SHF.L.U32 R26, R11, R26, RZ ;  /* 0x0000001a0b1a7219 */ /* 0x000fe200000006ff */
[----:B------:R-:W-:-:S06]  /*8e70*/  IMAD.MOV.U32 R8, RZ, RZ, R19 ;  /* 0x000000ffff087224 */ /* 0x000fcc00078e0013 */
[----:B------:R-:W0:Y:S01]  /*8e80*/  LDC R31, c[0x0][0x610] ;  /* 0x00018400ff1f7b82 */ /* 0x000e220000000800 */
[----:B----4-:R-:W-:Y:S05]  /*8e90*/  @!P0 BRA `(.L_x_148) ;  /* 0x0000000000288947 */ /* 0x010fea0003800000 */
[----:B------:R-:W4:Y:S02]  /*8ea0*/  LDC R8, c[0x0][0x64c] ;  /* 0x00019300ff087b82 */ /* 0x000f240000000800 */
[----:B----4-:R-:W-:-:S05]  /*8eb0*/  IADD3 R5, P0, R19, R8, RZ ;  /* 0x0000000813057210 */ /* 0x010fca0007f1e0ff */
[----:B------:R-:W-:-:S04]  /*8ec0*/  IMAD.X R15, RZ, RZ, R9, P0 ;  /* 0x000000ffff0f7224 */ /* 0x000fc800000e0609 */
[----:B------:R-:W-:-:S04]  /*8ed0*/  IMAD.WIDE.U32 R8, R15, R28, RZ ;  /* 0x0000001c0f087225 */ /* 0x000fc800078e00ff */
[----:B0-----:R-:W-:-:S04]  /*8ee0*/  IMAD.WIDE.U32 R10, P0, R5, R29, R8 ;  /* 0x0000001d050a7225 */ /* 0x001fc80007800008 */
[----:B------:R-:W-:-:S04]  /*8ef0*/  IMAD.WIDE.U32 R8, R5, R28, RZ ;  /* 0x0000001c05087225 */ /* 0x000fc800078e00ff */
[----:B------:R-:W-:Y:S01]  /*8f00*/  IMAD.X R13, RZ, RZ, RZ, P0 ;  /* 0x000000ffff0d7224 */ /* 0x000fe200000e06ff */
[----:B------:R-:W-:Y:S01]  /*8f10*/  IADD3 RZ, P0, R9, R10, RZ ;  /* 0x0000000a09ff7210 */ /* 0x000fe20007f1e0ff */
[----:B------:R-:W-:-:S04]  /*8f20*/  IMAD.MOV.U32 R12, RZ, RZ, R11 ;  /* 0x000000ffff0c7224 */ /* 0x000fc800078e000b */
[----:B------:R-:W-:-:S08]  /*8f30*/  IMAD.WIDE.U32.X R8, R15, R29, R12, P0 ;  /* 0x0000001d0f087225 */ /* 0x000fd000000e040c */
.L_x_148:
[----:B--2---:R-:W-:Y:S01]  /*8f40*/  SHF.R.U64 R5, R8, R27, R9 ;  /* 0x0000001b08057219 */ /* 0x004fe20000001209 */
[----:B0-----:R-:W-:Y:S01]  /*8f50*/  VIADD R9, R20, 0xffffffff ;  /* 0xffffffff14097836 */ /* 0x001fe20000000000 */
[----:B------:R-:W-:Y:S01]  /*8f60*/  LOP3.LUT R28, R14, R25, RZ, 0xc0, !PT ;  /* 0x000000190e1c7212 */ /* 0x000fe200078ec0ff */
[----:B------:R-:W-:Y:S02]  /*8f70*/  IMAD.MOV R18, RZ, RZ, -R18 ;  /* 0x000000ffff127224 */ /* 0x000fe400078e0a12 */
[----:B------:R-:W-:Y:S01]  /*8f80*/  IMAD.MOV R8, RZ, RZ, -R5 ;  /* 0x000000ffff087224 */ /* 0x000fe200078e0a05 */
[----:B------:R-:W-:Y:S01]  /*8f90*/  LOP3.LUT R16, R16, R9, RZ, 0xc0, !PT ;  /* 0x0000000910107212 */ /* 0x000fe200078ec0ff */
[----:B------:R-:W-:Y:S02]  /*8fa0*/  IMAD R28, R26, R5, R28 ;  /* 0x000000051a1c7224 */ /* 0x000fe400078e021c */
[----:B-1----:R-:W-:Y:S02]  /*8fb0*/  @P3 IMAD R23, R21, R18, R22 ;  /* 0x0000001215173224 */ /* 0x002fe400078e0216 */
[----:B---3--:R-:W-:-:S02]  /*8fc0*/  IMAD R5, R8, R30, R19 ;  /* 0x0000001e08057224 */ /* 0x008fc400078e0213 */
[----:B------:R-:W-:Y:S02]  /*8fd0*/  IMAD R28, R28, R31, R23 ;  /* 0x0000001f1c1c7224 */ /* 0x000fe400078e0217 */
[----:B------:R-:W-:Y:S02]  /*8fe0*/  IMAD R5, R5, R20, R16 ;  /* 0x0000001405057224 */ /* 0x000fe400078e0210 */
[----:B------:R-:W-:-:S03]  /*8ff0*/  IMAD.MOV.U32 R8, RZ, RZ, 0x1 ;  /* 0x00000001ff087424 */ /* 0x000fc600078e00ff */
[----:B------:R-:W-:Y:S02]  /*9000*/  SEL R10, R5, R28, !P3 ;  /* 0x0000001c050a7207 */ /* 0x000fe40005800000 */
[----:B------:R-:W-:Y:S01]  /*9010*/  SEL R28, R28, R5, !P3 ;  /* 0x000000051c1c7207 */ /* 0x000fe20005800000 */
[----:B------:R-:W-:-:S07]  /*9020*/  IMAD.MOV.U32 R5, RZ, RZ, R17 ;  /* 0x000000ffff057224 */ /* 0x000fce00078e0011 */
.L_x_146:
[----:B------:R-:W-:Y:S01]  /*9030*/  LOP3.LUT P0, RZ, R8, 0xff, RZ, 0xc0, !PT ;  /* 0x000000ff08ff7812 */ /* 0x000fe2000780c0ff */
[----:B------:R-:W-:-:S12]  /*9040*/  IMAD.MOV.U32 R9, RZ, RZ, R28 ;  /* 0x000000ffff097224 */ /* 0x000fd800078e001c */
[----:B------:R-:W-:Y:S05]  /*9050*/  @P0 BRA `(.L_x_149) ;  /* 0xffffff7c00a80947 */ /* 0x000fea000383ffff */
[----:B------:R-:W-:Y:S05]  /*9060*/  EXIT ;  /* 0x000000000000794d */ /* 0x000fea0003800000 */
.L_x_3:
[----:B0-----:R-:W-:Y:S01]  /*9070*/  ULDC.64 UR4, c[0x0][0x650] ;  /* 0x0001940000047ab9 */ /* 0x001fe20000000a00 */
        /* <DEDUP_REMOVED lines=25> */
.L_x_151:
[-CC-:B------:R-:W-:Y:S01]  /*9210*/  SHF.R.U64 R16, R14, R18.reuse, R15.reuse ;  /* 0x000000120e107219 */ /* 0x180fe2000000120f */
[----:B------:R-:W0:Y:S01]  /*9220*/  LDC R22, c[0x0][0x618] ;  /* 0x00018600ff167b82 */ /* 0x000e220000000800 */
[----:B------:R-:W-:Y:S01]  /*9230*/  SHF.R.U32.HI R7, RZ, R18, R15 ;  /* 0x00000012ff077219 */ /* 0x000fe2000001160f */
[----:B------:R-:W-:Y:S01]  /*9240*/  ULDC UR4, c[0x0][0x150] ;  /* 0x0000540000047ab9 */ /* 0x000fe20000000800 */
[----:B------:R-:W-:Y:S02]  /*9250*/  IADD3 R9, P0, RZ, -R16, RZ ;  /* 0x80000010ff097210 */ /* 0x000fe40007f1e0ff */
[----:B------:R-:W-:-:S03]  /*9260*/  I2FP.F32.U32 R10, R6 ;  /* 0x00000006000a7245 */ /* 0x000fc60000201000 */
[----:B------:R-:W1:Y:S01]  /*9270*/  LDC.64 R24, c[0x0][0x640] ;  /* 0x00019000ff187b82 */ /* 0x000e620000000a00 */
[----:B------:R-:W-:Y:S02]  /*9280*/  IMAD.X R7, RZ, RZ, ~R7, P0 ;  /* 0x000000ffff077224 */ /* 0x000fe400000e0e07 */
[----:B------:R-:W-:Y:S01]  /*9290*/  FMUL R13, R10, UR4 ;  /* 0x000000040a0d7c20 */ /* 0x000fe20008400000 */
[----:B------:R-:W-:Y:S01]  /*92a0*/  IMAD.WIDE.U32 R10, R9, R20, R2 ;  /* 0x00000014090a7225 */ /* 0x000fe200078e0002 */
[----:B------:R-:W-:-:S03]  /*92b0*/  ULDC UR4, c[0x0][0x154] ;  /* 0x0000550000047ab9 */ /* 0x000fc60000000800 */
[----:B------:R-:W-:Y:S01]  /*92c0*/  IMAD R12, R7, R20, RZ ;  /* 0x00000014070c7224 */ /* 0x000fe200078e02ff */
[----:B------:R-:W2:Y:S01]  /*92d0*/  LDC R15, c[0x0][0x144] ;  /* 0x00005100ff0f7b82 */ /* 0x000ea20000000800 */
[----:B------:R-:W3:Y:S02]  /*92e0*/  F2I.U32.TRUNC.NTZ R13, R13 ;  /* 0x0000000d000d7305 */ /* 0x000ee4000020f000 */
[----:B------:R-:W-:Y:S02]  /*92f0*/  IMAD R7, R9, R21, R12 ;  /* 0x0000001509077224 */ /* 0x000fe400078e020c */
[----:B------:R-:W-:Y:S02]  /*9300*/  IMAD.MOV.U32 R12, RZ, RZ, 0x1 ;  /* 0x00000001ff0c7424 */ /* 0x000fe400078e00ff */
[----:B------:R-:W-:Y:S01]  /*9310*/  IMAD.IADD R7, R11, 0x1, R7 ;  /* 0x000000010b077824 */ /* 0x000fe200078e0207 */
[----:B------:R-:W4:Y:S04]  /*9320*/  LDC R18, c[0x0][0x608] ;  /* 0x00018200ff127b82 */ /* 0x000f280000000800 */
[----:B0-----:R-:W-:-:S02]  /*9330*/  SHF.R.U64 R14, R10, R22, R7 ;  /* 0x000000160a0e7219 */ /* 0x001fc40000001207 */
[----:B------:R-:W-:Y:S02]  /*9340*/  I2FP.F32.U32 R10, R8 ;  /* 0x00000008000a7245 */ /* 0x000fe40000201000 */
[----:B------:R-:W0:Y:S01]  /*9350*/  LDC R23, c[0x0][0x658] ;  /* 0x00019600ff177b82 */ /* 0x000e220000000800 */
[----:B-1----:R-:W-:Y:S01]  /*9360*/  ISETP.NE.U32.AND P0, PT, R24, RZ, PT ;  /* 0x000000ff1800720c */ /* 0x002fe20003f05070 */
[----:B---3--:R-:W-:Y:S01]  /*9370*/  IMAD.MOV R9, RZ, RZ, -R13 ;  /* 0x000000ffff097224 */ /* 0x008fe200078e0a0d */
[----:B------:R-:W-:Y:S01]  /*9380*/  SHF.R.U32.HI R7, RZ, R22, R7 ;  /* 0x00000016ff077219 */ /* 0x000fe20000011607 */
[----:B------:R-:W-:Y:S01]  /*9390*/  FMUL R10, R10, UR4 ;  /* 0x000000040a0a7c20 */ /* 0x000fe20008400000 */
[----:B------:R-:W-:-:S03]  /*93a0*/  ISETP.NE.AND.EX P0, PT, R25, RZ, PT, P0 ;  /* 0x000000ff1900720c */ /* 0x000fc60003f05300 */
[----:B------:R-:W1:Y:S01]  /*93b0*/  LDC R21, c[0x0][0x148] ;  /* 0x00005200ff157b82 */ /* 0x000e620000000800 */
[----:B--2---:R-:W-:Y:S01]  /*93c0*/  IMAD R22, R15, R9, R6 ;  /* 0x000000090f167224 */ /* 0x004fe200078e0206 */
[----:B------:R2:W3:Y:S06]  /*93d0*/  F2I.U32.TRUNC.NTZ R19, R10 ;  /* 0x0000000a00137305 */ /* 0x0004ec000020f000 */
[----:B------:R-:W1:Y:S01]  /*93e0*/  LDC R20, c[0x0][0x600] ;  /* 0x00018000ff147b82 */ /* 0x000e620000000800 */
[-CC-:B----4-:R-:W-:Y:S02]  /*93f0*/  SHF.R.U64 R17, R14, R18.reuse, R7.reuse ;  /* 0x000000120e117219 */ /* 0x190fe40000001207 */
[----:B------:R-:W-:Y:S01]  /*9400*/  SHF.R.U32.HI R6, RZ, R18, R7 ;  /* 0x00000012ff067219 */ /* 0x000fe20000011607 */
[----:B------:R-:W-:-:S04]  /*9410*/  IMAD.MOV.U32 R18, RZ, RZ, -0x1 ;  /* 0xffffffffff127424 */ /* 0x000fc800078e00ff */
[----:B------:R-:W4:Y:S01]  /*9420*/  LDC R26, c[0x0][0x648] ;  /* 0x00019200ff1a7b82 */ /* 0x000f220000000800 */
[-C--:B0-----:R-:W-:Y:S02]  /*9430*/  SHF.L.U32 R9, R18, R23.reuse, RZ ;  /* 0x0000001712097219 */ /* 0x081fe400000006ff */
[-CC-:B------:R-:W-:Y:S02]  /*9440*/  SHF.R.U64 R18, R17, R23.reuse, R6.reuse ;  /* 0x0000001711127219 */ /* 0x180fe40000001206 */
[-C--:B------:R-:W-:Y:S02]  /*9450*/  SHF.R.U32.HI R7, RZ, R23.reuse, R6 ;  /* 0x00000017ff077219 */ /* 0x080fe40000011606 */
[----:B------:R-:W-:Y:S01]  /*9460*/  SHF.L.U32 R23, R12, R23, RZ ;  /* 0x000000170c177219 */ /* 0x000fe200000006ff */
[----:B------:R-:W0:Y:S01]  /*9470*/  LDC R27, c[0x0][0x638] ;  /* 0x00018e00ff1b7b82 */ /* 0x000e220000000800 */
[----:B------:R-:W-:Y:S01]  /*9480*/  LOP3.LUT R28, RZ, R9, RZ, 0x33, !PT ;  /* 0x00000009ff1c7212 */ /* 0x000fe200078e33ff */
[----:B------:R-:W-:-:S06]  /*9490*/  IMAD.MOV.U32 R6, RZ, RZ, R18 ;  /* 0x000000ffff067224 */ /* 0x000fcc00078e0012 */
[----:B------:R-:W0:Y:S01]  /*94a0*/  LDC R29, c[0x0][0x610] ;  /* 0x00018400ff1d7b82 */ /* 0x000e220000000800 */
[----:B--23--:R-:W-:Y:S05]  /*94b0*/  @!P0 BRA `(.L_x_152) ;  /* 0x0000000000288947 */ /* 0x00cfea0003800000 */
[----:B------:R-:W2:Y:S02]  /*94c0*/  LDC R9, c[0x0][0x64c] ;  /* 0x00019300ff097b82 */ /* 0x000ea40000000800 */
[----:B--2---:R-:W-:-:S05]  /*94d0*/  IADD3 R9, P0, R18, R9, RZ ;  /* 0x0000000912097210 */ /* 0x004fca0007f1e0ff */
        /* <DEDUP_REMOVED lines=8> */
.L_x_152:
[----:B----4-:R-:W-:Y:S01]  /*9560*/  SHF.R.U64 R7, R6, R26, R7 ;  /* 0x0000001a06077219 */ /* 0x010fe20000001207 */
[----:B-1----:R-:W-:Y:S01]  /*9570*/  VIADD R13, R20, 0xffffffff ;  /* 0xffffffff140d7836 */ /* 0x002fe20000000000 */
[----:B------:R-:W-:Y:S01]  /*9580*/  LOP3.LUT R6, R17, R28, RZ, 0xc0, !PT ;  /* 0x0000001c11067212 */ /* 0x000fe200078ec0ff */
[----:B------:R-:W-:Y:S02]  /*9590*/  IMAD.MOV R19, RZ, RZ, -R19 ;  /* 0x000000ffff137224 */ /* 0x000fe400078e0a13 */
[----:B------:R-:W-:Y:S02]  /*95a0*/  IMAD.MOV R9, RZ, RZ, -R7 ;  /* 0x000000ffff097224 */ /* 0x000fe400078e0a07 */
[----:B------:R-:W-:Y:S01]  /*95b0*/  IMAD R11, R23, R7, R6 ;  /* 0x00000007170b7224 */ /* 0x000fe200078e0206 */
[----:B------:R-:W-:Y:S01]  /*95c0*/  LOP3.LUT R7, R14, R13, RZ, 0xc0, !PT ;  /* 0x0000000d0e077212 */ /* 0x000fe200078ec0ff */
[----:B------:R-:W-:Y:S02]  /*95d0*/  @P3 IMAD R22, R21, R19, R8 ;  /* 0x0000001315163224 */ /* 0x000fe400078e0208 */
[----:B0-----:R-:W-:-:S02]  /*95e0*/  IMAD R6, R9, R27, R18 ;  /* 0x0000001b09067224 */ /* 0x001fc400078e0212 */
[----:B------:R-:W-:Y:S02]  /*95f0*/  IMAD R11, R11, R29, R22 ;  /* 0x0000001d0b0b7224 */ /* 0x000fe400078e0216 */
[----:B------:R-:W-:Y:S02]  /*9600*/  IMAD R6, R6, R20, R7 ;  /* 0x0000001406067224 */ /* 0x000fe400078e0207 */
[----:B------:R-:W-:Y:S02]  /*9610*/  IMAD.MOV.U32 R9, RZ, RZ, 0x1 ;  /* 0x00000001ff097424 */ /* 0x000fe400078e00ff */
[----:B------:R-:W-:Y:S01]  /*9620*/  IMAD.MOV.U32 R10, RZ, RZ, R16 ;  /* 0x000000ffff0a7224 */ /* 0x000fe200078e0010 */
[----:B------:R-:W-:Y:S02]  /*9630*/  SEL R14, R6, R11, !P3 ;  /* 0x0000000b060e7207 */ /* 0x000fe40005800000 */
[----:B------:R-:W-:-:S07]  /*9640*/  SEL R11, R11, R6, !P3 ;  /* 0x000000060b0b7207 */ /* 0x000fce0005800000 */
.L_x_150:
[----:B------:R-:W-:-:S08]  /*9650*/  NOP ;  /* 0x0000000000007918 */ /* 0x000fd00000000000 */
[----:B------:R-:W0:-:S00]  /*9660*/  USETMAXREG.DEALLOC.CTAPOOL 0x28 ;  /* 0x00000028000079c8 */ /* 0x000e0000080e0500 */
[----:B0-----:R-:W-:-:S13]  /*9670*/  ISETP.NE.AND P0, PT, R5, RZ, PT ;  /* 0x000000ff0500720c */ /* 0x001fda0003f05270 */
[----:B------:R-:W-:Y:S05]  /*9680*/  @P0 EXIT ;  /* 0x000000000000094d */ /* 0x000fea0003800000 */
[----:B------:R-:W-:Y:S01]  /*9690*/  LOP3.LUT P0, RZ, R9, 0xff, RZ, 0xc0, !PT ;  /* 0x000000ff09ff7812 */ /* 0x000fe2000780c0ff */
[----:B------:R-:W-:Y:S02]  /*96a0*/  IMAD.MOV.U32 R5, RZ, RZ, 0x1 ;  /* 0x00000001ff057424 */ /* 0x000fe400078e00ff */
[----:B------:R-:W-:-:S10]  /*96b0*/  IMAD.MOV.U32 R13, RZ, RZ, RZ ;  /* 0x000000ffff0d7224 */ /* 0x000fd400078e00ff */
[----:B------:R-:W-:Y:S05]  /*96c0*/  @!P0 BRA `(.L_x_153) ;  /* 0x0000000c005c8947 */ /* 0x000fea0003800000 */
[----:B------:R-:W0:Y:S01]  /*96d0*/  LDC R5, c[0x0][0x28c] ;  /* 0x0000a300ff057b82 */ /* 0x000e220000000800 */
[----:B------:R-:W-:Y:S01]  /*96e0*/  ULDC UR5, c[0x0][0x658] ;  /* 0x0001960000057ab9 */ /* 0x000fe20000000800 */
[----:B------:R-:W-:Y:S01]  /*96f0*/  UMOV UR7, 0xffffffff ;  /* 0xffffffff00077882 */ /* 0x000fe20000000000 */
[----:B------:R-:W-:Y:S01]  /*9700*/  ULDC UR6, c[0x0][0xc] ;  /* 0x0000030000067ab9 */ /* 0x000fe20000000800 */
[----:B------:R-:W-:Y:S01]  /*9710*/  USHF.L.U32 UR9, UR7, UR5, URZ ;  /* 0x0000000507097299 */ /* 0x000fe2000800063f */
[C---:B------:R-:W-:Y:S01]  /*9720*/  LOP3.LUT P2, RZ, R0.reuse, 0x7f, RZ, 0xc0, !PT ;  /* 0x0000007f00ff7812 */ /* 0x040fe2000784c0ff */
[----:B------:R-:W-:Y:S01]  /*9730*/  UMOV UR8, 0x1 ;  /* 0x0000000100087882 */ /* 0x000fe20000000000 */
[----:B------:R-:W-:Y:S01]  /*9740*/  ULDC UR7, c[0x0][0x10] ;  /* 0x0000040000077ab9 */ /* 0x000fe20000000800 */
[----:B------:R-:W-:Y:S01]  /*9750*/  LOP3.LUT P0, RZ, R0, 0x1f, RZ, 0xc0, !PT ;  /* 0x0000001f00ff7812 */ /* 0x000fe2000780c0ff */
[----:B------:R-:W-:Y:S01]  /*9760*/  UIMAD.WIDE.U32 UR6, UR6, UR7, URZ ;  /* 0x00000007060672a5 */ /* 0x000fe2000f8e003f */
[----:B------:R-:W-:Y:S01]  /*9770*/  BSSY B0, `(.L_x_153) ;  /* 0x00000cc000007945 */ /* 0x000fe20003800000 */
[----:B------:R-:W-:Y:S01]  /*9780*/  USHF.L.U32 UR5, UR8, UR5, URZ ;  /* 0x0000000508057299 */ /* 0x000fe2000800063f */
[----:B------:R-:W-:Y:S01]  /*9790*/  IMAD.MOV.U32 R15, RZ, RZ, 0x1 ;  /* 0x00000001ff0f7424 */ /* 0x000fe200078e00ff */
[----:B------:R-:W-:Y:S01]  /*97a0*/  LOP3.LUT R16, R4, 0x2, RZ, 0xfc, !PT ;  /* 0x0000000204107812 */ /* 0x000fe200078efcff */
[----:B------:R-:W-:Y:S01]  /*97b0*/  ULDC UR8, c[0x0][0x14] ;  /* 0x0000050000087ab9 */ /* 0x000fe20000000800 */
[----:B------:R-:W-:Y:S01]  /*97c0*/  PLOP3.LUT P0, PT, P0, P2, PT, 0x8a, 0x0 ;  /* 0x000000000000781c */ /* 0x000fe20000705172 */
[----:B------:R-:W-:Y:S01]  /*97d0*/  UIMAD.WIDE.U32 UR30, UR6, UR8, URZ ;  /* 0x00000008061e72a5 */ /* 0x000fe2000f8e003f */
[----:B------:R-:W-:Y:S01]  /*97e0*/  IMAD.MOV.U32 R13, RZ, RZ, RZ ;  /* 0x000000ffff0d7224 */ /* 0x000fe200078e00ff */
[----:B------:R-:W-:Y:S01]  /*97f0*/  UIMAD UR7, UR7, UR8, URZ ;  /* 0x00000008070772a4 */ /* 0x000fe2000f8e023f */
[----:B------:R-:W-:Y:S01]  /*9800*/  ULDC UR4, c[0x0][0x600] ;  /* 0x0001800000047ab9 */ /* 0x000fe20000000800 */
[----:B------:R-:W-:-:S02]  /*9810*/  ULOP3.LUT UR6, URZ, UR9, URZ, 0x33, !UPT ;  /* 0x000000093f067292 */ /* 0x000fc4000f8e333f */
[----:B------:R-:W-:Y:S01]  /*9820*/  UIADD3 UR4, UR4, -0x1, URZ ;  /* 0xffffffff04047890 */ /* 0x000fe2000fffe03f */
[----:B0-----:R-:W-:Y:S01]  /*9830*/  VIADD R5, R5, 0xff ;  /* 0x000000ff05057836 */ /* 0x001fe20000000000 */
[----:B------:R-:W-:Y:S01]  /*9840*/  UIADD3 UR7, UR31, UR7, URZ ;  /* 0x000000071f077290 */ /* 0x000fe2000fffe03f */
[----:B------:R-:W-:-:S03]  /*9850*/  ULDC.64 UR38, c[0x0][0x198] ;  /* 0x0000660000267ab9 */ /* 0x000fc60000000a00 */
[----:B------:R-:W-:-:S04]  /*9860*/  SHF.R.S32.HI R6, RZ, 0x1f, R5 ;  /* 0x0000001fff067819 */ /* 0x000fc80000011405 */
[----:B------:R-:W-:Y:S01]  /*9870*/  LEA.HI R6, R6, R5, RZ, 0x8 ;  /* 0x0000000506067211 */ /* 0x000fe200078f40ff */
[----:B------:R-:W-:-:S03]  /*9880*/  IMAD.MOV.U32 R5, RZ, RZ, 0x1 ;  /* 0x00000001ff057424 */ /* 0x000fc600078e00ff */
[----:B------:R-:W-:-:S05]  /*9890*/  SHF.R.S32.HI R12, RZ, 0x8, R6 ;  /* 0x00000008ff0c7819 */ /* 0x000fca0000011406 */
[----:B------:R-:W-:-:S07]  /*98a0*/  VIADD R0, R12, 0x1 ;  /* 0x000000010c007836 */ /* 0x000fce0000000000 */
.L_x_165:
[----:B------:R-:W-:-:S03]  /*98b0*/  UMOV UR8, 0xffffffff ;  /* 0xffffffff00087882 */ /* 0x000fc60000000000 */
[----:B------:R-:W-:Y:S05]  /*98c0*/  BRA.DIV UR8, `(.L_x_154) ;  /* 0x0000000e08a87947 */ /* 0x000fea000b800000 */
[----:B------:R-:W-:-:S13]  /*98d0*/  ELECT P1, URZ, PT ;  /* 0x00000000003f782f */ /* 0x000fda0003820000 */
.L_x_175:
[----:B------:R-:W0:Y:S01]  /*98e0*/  LDC R6, c[0x0][0x28c] ;  /* 0x0000a300ff067b82 */ /* 0x000e220000000800 */
[----:B------:R-:W-:Y:S01]  /*98f0*/  BSSY B1, `(.L_x_155) ;  /* 0x0000043000017945 */ /* 0x000fe20003800000 */
[----:B0-----:R-:W-:-:S13]  /*9900*/  ISETP.LT.OR P1, PT, R6, 0x1, !P1 ;  /* 0x000000010600780c */ /* 0x001fda0004f21670 */
[----:B------:R-:W-:Y:S05]  /*9910*/  @P1 BRA `(.L_x_156) ;  /* 0x0000000400001947 */ /* 0x000fea0003800000 */
[----:B------:R-:W-:Y:S02]  /*9920*/  IMAD.SHL.U32 R17, R11, 0x80, RZ ;  /* 0x000000800b117824 */ /* 0x000fe400078e00ff */
[----:B------:R-:W-:Y:S02]  /*9930*/  IMAD R18, R14, 0x70, RZ ;  /* 0x000000700e127824 */ /* 0x000fe400078e02ff */
[----:B------:R-:W-:Y:S02]  /*9940*/  IMAD.MOV.U32 R20, RZ, RZ, RZ ;  /* 0x000000ffff147224 */ /* 0x000fe400078e00ff */
[----:B------:R-:W-:Y:S02]  /*9950*/  IMAD.MOV.U32 R6, RZ, RZ, R0 ;  /* 0x000000ffff067224 */ /* 0x000fe400078e0000 */
[----:B------:R-:W-:Y:S02]  /*9960*/  IMAD.MOV.U32 R7, RZ, RZ, R5 ;  /* 0x000000ffff077224 */ /* 0x000fe400078e0005 */
[----:B------:R-:W-:-:S07]  /*9970*/  IMAD.MOV.U32 R8, RZ, RZ, R13 ;  /* 0x000000ffff087224 */ /* 0x000fce00078e000d */
.L_x_160:
[----:B------:R-:W0:Y:S01]  /*9980*/  S2R R14, SR_CgaCtaId ;  /* 0x00000000000e7919 */ /* 0x000e220000008800 */
[----:B------:R-:W-:Y:S01]  /*9990*/  MOV R9, 0x400 ;  /* 0x0000040000097802 */ /* 0x000fe20000000f00 */
[----:B------:R-:W1:Y:S03]  /*99a0*/  @!P2 LDC R11, c[0x0][0x500] ;  /* 0x00014000ff0bab82 */ /* 0x000e660000000800 */
[----:B0-----:R-:W-:Y:S02]  /*99b0*/  LEA R19, R14, R9, 0x18 ;  /* 0x000000090e137211 */ /* 0x001fe400078ec0ff */
[----:B------:R-:W-:-:S03]  /*99c0*/  SHF.L.U32 R9, R7, 0x1f, RZ ;  /* 0x0000001f07097819 */ /* 0x000fc600000006ff */
[----:B------:R-:W-:-:S04]  /*99d0*/  IMAD R14, R8, 0x8, R19 ;  /* 0x00000008080e7824 */ /* 0x000fc800078e0213 */
[----:B------:R-:W0:Y:S02]  /*99e0*/  SYNCS.PHASECHK.TRANS64.TRYWAIT P1, [R14+URZ+0x18], R9 ;  /* 0x000018090e0075a7 */ /* 0x000e24000802017f */
[----:B01----:R-:W-:Y:S05]  /*99f0*/  @!P1 BRA `(.L_x_157) ;  /* 0x0000000c007c9947 */ /* 0x003fea0003800000 */
.L_x_176:
[----:B0-----:R-:W-:Y:S01]  /*9a00*/  PRMT R9, R16, 0x9910, RZ ;  /* 0x0000991010097816 */ /* 0x001fe200000000ff */
[----:B------:R0:W-:Y:S03]  /*9a10*/  @!P2 SYNCS.ARRIVE.TRANS64 RZ, [R14+URZ], R11 ;  /* 0x0000000b0effa9a7 */ /* 0x0001e6000800003f */
[----:B------:R-:W-:-:S13]  /*9a20*/  ISETP.NE.AND P1, PT, R9, 0x2, PT ;  /* 0x000000020900780c */ /* 0x000fda0003f25270 */
[----:B0-----:R-:W-:Y:S05]  /*9a30*/  @P1 BRA `(.L_x_158) ;  /* 0x0000000000041947 */ /* 0x001fea0003800000 */
[----:B------:R-:W-:Y:S01]  /*9a40*/  BPT.TRAP 0x1 ;  /* 0x000000040000795c */ /* 0x000fe20000300000 */
.L_x_158:
[----:B------:R-:W-:Y:S05]  /*9a50*/  @P0 BRA `(.L_x_159) ;  /* 0x0000000000040947 */ /* 0x000fea0003800000 */
[----:B------:R-:W-:Y:S01]  /*9a60*/  BPT.TRAP 0x1 ;  /* 0x000000040000795c */ /* 0x000fe20000300000 */
.L_x_159:
[--C-:B------:R-:W-:Y:S01]  /*9a70*/  IMAD R9, R8, 0x8000, R19.reuse ;  /* 0x0000800008097824 */ /* 0x100fe200078e0213 */
[----:B------:R-:W-:Y:S01]  /*9a80*/  R2UR UR34, R20 ;  /* 0x00000000142272ca */ /* 0x000fe200000e0000 */
[----:B------:R-:W-:Y:S01]  /*9a90*/  IMAD R19, R8, 0x7000, R19 ;  /* 0x0000700008137824 */ /* 0x000fe200078e0213 */
[----:B------:R-:W-:Y:S01]  /*9aa0*/  R2UR UR33, R14 ;  /* 0x000000000e2172ca */ /* 0x000fe200000e0000 */
[----:B------:R-:W-:Y:S01]  /*9ab0*/  VIADD R6, R6, 0xffffffff ;  /* 0xffffffff06067836 */ /* 0x000fe20000000000 */
[----:B------:R-:W-:Y:S01]  /*9ac0*/  R2UR UR24, R9 ;  /* 0x00000000091872ca */ /* 0x000fe200000e0000 */
[----:B------:R-:W-:Y:S01]  /*9ad0*/  UIADD3 UR14, UP0, UR38, 0xf0, URZ ;  /* 0x000000f0260e7890 */ /* 0x000fe2000ff1e03f */
[----:B------:R-:W-:Y:S01]  /*9ae0*/  R2UR UR8, R19 ;  /* 0x00000000130872ca */ /* 0x000fe200000e0000 */
[----:B------:R-:W-:Y:S01]  /*9af0*/  UIADD3 UR40, UP1, UR38, 0x1f0, URZ ;  /* 0x000001f026287890 */ /* 0x000fe2000ff3e03f */
[----:B------:R-:W-:Y:S01]  /*9b00*/  R2UR UR36, R10 ;  /* 0x000000000a2472ca */ /* 0x000fe200000e0000 */
[----:B------:R-:W-:Y:S01]  /*9b10*/  UIADD3.X UR15, URZ, UR39, URZ, UP0, !UPT ;  /* 0x000000273f0f7290 */ /* 0x000fe200087fe43f */
[----:B------:R-:W-:Y:S01]  /*9b20*/  R2UR UR35, R17 ;  /* 0x00000000112372ca */ /* 0x000fe200000e0000 */
[----:B------:R-:W-:Y:S01]  /*9b30*/  UIADD3.X UR41, URZ, UR39, URZ, UP1, !UPT ;  /* 0x000000273f297290 */ /* 0x000fe20008ffe43f */
[----:B------:R-:W-:Y:S01]  /*9b40*/  R2UR UR19, R18 ;  /* 0x00000000121372ca */ /* 0x000fe200000e0000 */
[----:B------:R-:W-:Y:S01]  /*9b50*/  UIADD3 UR26, UR34, 0x80, URZ ;  /* 0x00000080221a7890 */ /* 0x000fe2000fffe03f */
[----:B------:R-:W-:Y:S01]  /*9b60*/  ISETP.GT.AND P4, PT, R6, 0x1, PT ;  /* 0x000000010600780c */ /* 0x000fe20003f84270 */
[----:B------:R-:W-:Y:S01]  /*9b70*/  VIADD R8, R8, 0x1 ;  /* 0x0000000108087836 */ /* 0x000fe20000000000 */
[----:B------:R-:W-:Y:S01]  /*9b80*/  UMOV UR22, 0x0 ;  /* 0x0000000000167882 */ /* 0x000fe20000000000 */
[----:B------:R-:W-:Y:S01]  /*9b90*/  UIADD3 UR32, UR24, 0x100, URZ ;  /* 0x0000010018207890 */ /* 0x000fe2000fffe03f */
[----:B------:R-:W-:Y:S01]  /*9ba0*/  VIADD R20, R20, 0x100 ;  /* 0x0000010014147836 */ /* 0x000fe20000000000 */
[----:B------:R-:W-:Y:S01]  /*9bb0*/  UIADD3 UR24, UR24, 0x4100, URZ ;  /* 0x0000410018187890 */ /* 0x000fe2000fffe03f */
[----:B------:R-:W-:Y:S01]  /*9bc0*/  ISETP.NE.AND P1, PT, R8, 0x3, PT ;  /* 0x000000030800780c */ /* 0x000fe20003f25270 */
[----:B------:R-:W-:-:S02]  /*9bd0*/  UIADD3 UR16, UR8, 0x18100, URZ ;  /* 0x0001810008107890 */ /* 0x000fc4000fffe03f */
[----:B------:R-:W-:Y:S01]  /*9be0*/  UIADD3 UR8, UR8, 0x1b900, URZ ;  /* 0x0001b90008087890 */ /* 0x000fe2000fffe03f */
[----:B------:R-:W-:Y:S01]  /*9bf0*/  SEL R14, RZ, 0x1, P1 ;  /* 0x00000001ff0e7807 */ /* 0x000fe20000800000 */
[----:B------:R-:W-:Y:S01]  /*9c00*/  UMOV UR23, 0x10000000 ;  /* 0x1000000000177882 */ /* 0x000fe20000000000 */
[----:B------:R-:W-:Y:S01]  /*9c10*/  UMOV UR25, UR33 ;  /* 0x0000002100197c82 */ /* 0x000fe20008000000 */
[----:B------:R-:W-:Y:S01]  /*9c20*/  UMOV UR28, UR36 ;  /* 0x00000024001c7c82 */ /* 0x000fe20008000000 */
[----:B------:R-:W-:Y:S01]  /*9c30*/  UMOV UR27, UR35 ;  /* 0x00000023001b7c82 */ /* 0x000fe20008000000 */
[----:B------:R-:W-:Y:S01]  /*9c40*/  UMOV UR17, UR33 ;  /* 0x0000002100117c82 */ /* 0x000fe20008000000 */
[----:B------:R-:W-:Y:S01]  /*9c50*/  UMOV UR18, UR34 ;  /* 0x0000002200127c82 */ /* 0x000fe20008000000 */
[----:B------:R-:W-:Y:S01]  /*9c60*/  UMOV UR20, UR36 ;  /* 0x0000002400147c82 */ /* 0x000fe20008000000 */
[----:B------:R0:W-:Y:S01]  /*9c70*/  UTMALDG.3D [UR32], [UR14], desc[UR22] ;  /* 0x000016200e0075b4 */ /* 0x0001e20008011000 */
[----:B------:R-:W-:Y:S01]  /*9c80*/  UMOV UR9, UR33 ;  /* 0x0000002100097c82 */ /* 0x000fe20008000000 */
[----:B------:R-:W-:Y:S01]  /*9c90*/  UMOV UR11, UR19 ;  /* 0x00000013000b7c82 */ /* 0x000fe20008000000 */
[----:B------:R-:W-:Y:S01]  /*9ca0*/  UMOV UR12, UR36 ;  /* 0x00000024000c7c82 */ /* 0x000fe20008000000 */
[----:B------:R-:W-:Y:S01]  /*9cb0*/  UMOV UR10, UR26 ;  /* 0x0000001a000a7c82 */ /* 0x000fe20008000000 */
[----:B------:R-:W-:-:S02]  /*9cc0*/  LOP3.LUT R7, R7, R14, RZ, 0x3c, !PT ;  /* 0x0000000e07077212 */ /* 0x000fc400078e3cff */
[----:B------:R-:W-:Y:S01]  /*9cd0*/  SEL R8, R8, RZ, P1 ;  /* 0x000000ff08087207 */ /* 0x000fe20000800000 */
[----:B------:R0:W-:Y:S01]  /*9ce0*/  UTMALDG.3D [UR24], [UR14], desc[UR22] ;  /* 0x000016180e0075b4 */ /* 0x0001e20008011000 */
[----:B------:R0:W-:Y:S01]  /*9cf0*/  UTMALDG.3D [UR16], [UR40], desc[UR22] ;  /* 0x00001610280075b4 */ /* 0x0001e20008011000 */
[----:B------:R0:W-:Y:S02]  /*9d00*/  UTMALDG.3D [UR8], [UR40], desc[UR22] ;  /* 0x00001608280075b4 */ /* 0x0001e40008011000 */
[----:B0-----:R-:W-:Y:S05]  /*9d10*/  @P4 BRA `(.L_x_160) ;  /* 0xfffffffc00184947 */ /* 0x001fea000383ffff */
.L_x_156:
[----:B------:R-:W-:Y:S05]  /*9d20*/  BSYNC B1 ;  /* 0x0000000000017941 */ /* 0x000fea0003800000 */
.L_x_155:
[----:B------:R-:W-:Y:S01]  /*9d30*/  LOP3.LUT P4, RZ, R15, 0xff, RZ, 0xc0, !PT ;  /* 0x000000ff0fff7812 */ /* 0x000fe2000788c0ff */
[----:B------:R-:W-:Y:S01]  /*9d40*/  IMAD.IADD R13, R12, 0x1, R13 ;  /* 0x000000010c0d7824 */ /* 0x000fe200078e020d */
[----:B------:R-:W-:Y:S01]  /*9d50*/  IADD3 R2, P5, R2, UR30, RZ ;  /* 0x0000001e02027c10 */ /* 0x000fe2000ffbe0ff */
[----:B------:R-:W-:Y:S01]  /*9d60*/  ULDC.64 UR8, c[0x0][0x650] ;  /* 0x0001940000087ab9 */ /* 0x000fe20000000a00 */
[----:B------:R-:W-:Y:S01]  /*9d70*/  BSSY B1, `(.L_x_161) ;  /* 0x0000069000017945 */ /* 0x000fe20003800000 */
[----:B------:R-:W-:Y:S01]  /*9d80*/  IMAD.MOV.U32 R11, RZ, RZ, -0x1 ;  /* 0xffffffffff0b7424 */ /* 0x000fe200078e00ff */
[----:B------:R-:W-:Y:S01]  /*9d90*/  ISETP.GT.U32.AND P1, PT, R13, 0x2, PT ;  /* 0x000000020d00780c */ /* 0x000fe20003f24070 */
[----:B------:R-:W-:Y:S01]  /*9da0*/  IMAD.MOV.U32 R14, RZ, RZ, -0x1 ;  /* 0xffffffffff0e7424 */ /* 0x000fe200078e00ff */
[----:B------:R-:W-:Y:S01]  /*9db0*/  IADD3.X R3, R3, UR7, RZ, P5, !PT ;  /* 0x0000000703037c10 */ /* 0x000fe2000affe4ff */
[----:B------:R-:W-:Y:S01]  /*9dc0*/  IMAD.MOV.U32 R10, RZ, RZ, -0x1 ;  /* 0xffffffffff0a7424 */ /* 0x000fe200078e00ff */
[----:B------:R-:W-:-:S02]  /*9dd0*/  ISETP.LT.U32.AND P1, PT, R12, 0x3, P1 ;  /* 0x000000030c00780c */ /* 0x000fc40000f21070 */
[----:B------:R-:W-:Y:S01]  /*9de0*/  PRMT R15, RZ, 0x7610, R15 ;  /* 0x00007610ff0f7816 */ /* 0x000fe2000000000f */
[----:B------:R-:W0:Y:S01]  /*9df0*/  @P4 S2R R7, SR_CgaCtaId ;  /* 0x0000000000074919 */ /* 0x000e220000008800 */
[----:B------:R-:W-:-:S04]  /*9e00*/  @P4 MOV R6, 0x400 ;  /* 0x0000040000064802 */ /* 0x000fc80000000f00 */
[----:B0-----:R-:W-:Y:S01]  /*9e10*/  @P4 LEA R8, R7, R6, 0x18 ;  /* 0x0000000607084211 */ /* 0x001fe200078ec0ff */
[----:B------:R-:W-:Y:S01]  /*9e20*/  IMAD.WIDE.U32 R6, R13, -0x55555555, RZ ;  /* 0xaaaaaaab0d067825 */ /* 0x000fe200078e00ff */
[----:B------:R-:W-:Y:S02]  /*9e30*/  SEL R6, RZ, 0x1, !P1 ;  /* 0x00000001ff067807 */ /* 0x000fe40004800000 */
[----:B------:R-:W-:Y:S01]  /*9e40*/  ISETP.GE.U32.AND P1, PT, R2, UR8, PT ;  /* 0x0000000802007c0c */ /* 0x000fe2000bf26070 */
[----:B------:R0:W-:Y:S01]  /*9e50*/  @P4 SYNCS.ARRIVE.TRANS64.A1T0 RZ, [R8+URZ+0x48], RZ ;  /* 0x000048ff08ff49a7 */ /* 0x0001e2000810003f */
[----:B------:R-:W-:Y:S02]  /*9e60*/  ISETP.GE.U32.AND P4, PT, R12, 0x3, PT ;  /* 0x000000030c00780c */ /* 0x000fe40003f86070 */
[----:B------:R-:W-:Y:S02]  /*9e70*/  ISETP.GE.U32.AND.EX P1, PT, R3, UR9, PT, P1 ;  /* 0x0000000903007c0c */ /* 0x000fe4000bf26110 */
[----:B------:R-:W-:-:S02]  /*9e80*/  LOP3.LUT R5, R5, R6, RZ, 0x3c, !PT ;  /* 0x0000000605057212 */ /* 0x000fc400078e3cff */
[----:B------:R-:W-:Y:S02]  /*9e90*/  PRMT R6, RZ, 0x7610, R6 ;  /* 0x00007610ff067816 */ /* 0x000fe40000000006 */
[----:B0-----:R-:W-:-:S05]  /*9ea0*/  SHF.R.U32.HI R8, RZ, 0x1, R7 ;  /* 0x00000001ff087819 */ /* 0x001fca0000011607 */
[----:B------:R-:W-:Y:S01]  /*9eb0*/  IMAD R13, R8, -0x3, R13 ;  /* 0xfffffffd080d7824 */ /* 0x000fe200078e020d */
[----:B------:R-:W-:Y:S01]  /*9ec0*/  @P4 LOP3.LUT R5, R5, 0x1, R8, 0x78, !PT ;  /* 0x0000000105054812 */ /* 0x000fe200078e7808 */
[----:B------:R-:W-:Y:S06]  /*9ed0*/  @P1 BRA `(.L_x_162) ;  /* 0x0000000400481947 */ /* 0x000fec0003800000 */
[----:B------:R-:W-:Y:S01]  /*9ee0*/  ULDC.64 UR8, c[0x0][0x628] ;  /* 0x00018a0000087ab9 */ /* 0x000fe20000000a00 */
[----:B------:R-:W0:Y:S01]  /*9ef0*/  S2R R17, SR_CTAID.X ;  /* 0x0000000000117919 */ /* 0x000e220000002500 */
[----:B------:R-:W-:Y:S01]  /*9f00*/  ISETP.NE.U32.AND P1, PT, RZ, UR8, PT ;  /* 0x00000008ff007c0c */ /* 0x000fe2000bf25070 */
[----:B------:R-:W-:Y:S01]  /*9f10*/  ULDC UR11, c[0x0][0x630] ;  /* 0x00018c00000b7ab9 */ /* 0x000fe20000000800 */
[----:B------:R-:W-:Y:S01]  /*9f20*/  IMAD.MOV.U32 R6, RZ, RZ, R2 ;  /* 0x000000ffff067224 */ /* 0x000fe200078e0002 */
[----:B------:R-:W1:Y:S01]  /*9f30*/  S2R R14, SR_CTAID.Y ;  /* 0x00000000000e7919 */ /* 0x000e620000002600 */
[----:B------:R-:W-:Y:S01]  /*9f40*/  ISETP.NE.AND.EX P1, PT, RZ, UR9, PT, P1 ;  /* 0x00000009ff007c0c */ /* 0x000fe2000bf25310 */
[----:B------:R-:W-:-:S12]  /*9f50*/  IMAD.MOV.U32 R7, RZ, RZ, R3 ;  /* 0x000000ffff077224 */ /* 0x000fd800078e0003 */
[----:B------:R-:W-:Y:S05]  /*9f60*/  @!P1 BRA `(.L_x_163) ;  /* 0x0000000000289947 */ /* 0x000fea0003800000 */
[----:B------:R-:W-:Y:S02]  /*9f70*/  ULDC UR10, c[0x0][0x634] ;  /* 0x00018d00000a7ab9 */ /* 0x000fe40000000800 */
[----:B------:R-:W-:-:S05]  /*9f80*/  IADD3 R11, P1, R2, UR10, RZ ;  /* 0x0000000a020b7c10 */ /* 0x000fca000ff3e0ff */
[----:B------:R-:W-:-:S04]  /*9f90*/  IMAD.X R19, RZ, RZ, R3, P1 ;  /* 0x000000ffff137224 */ /* 0x000fc800008e0603 */
[----:B------:R-:W-:-:S04]  /*9fa0*/  IMAD.WIDE.U32 R8, R19, UR8, RZ ;  /* 0x0000000813087c25 */ /* 0x000fc8000f8e00ff */
[----:B------:R-:W-:-:S04]  /*9fb0*/  IMAD.WIDE.U32 R8, P1, R11, UR9, R8 ;  /* 0x000000090b087c25 */ /* 0x000fc8000f820008 */
[----:B------:R-:W-:-:S04]  /*9fc0*/  IMAD.WIDE.U32 R10, R11, UR8, RZ ;  /* 0x000000080b0a7c25 */ /* 0x000fc8000f8e00ff */
[----:B------:R-:W-:Y:S01]  /*9fd0*/  IMAD.X R7, RZ, RZ, RZ, P1 ;  /* 0x000000ffff077224 */ /* 0x000fe200008e06ff */
[----:B------:R-:W-:Y:S01]  /*9fe0*/  IADD3 RZ, P1, R11, R8, RZ ;  /* 0x000000080bff7210 */ /* 0x000fe20007f3e0ff */
[----:B------:R-:W-:-:S04]  /*9ff0*/  IMAD.MOV.U32 R6, RZ, RZ, R9 ;  /* 0x000000ffff067224 */ /* 0x000fc800078e0009 */
[----:B------:R-:W-:-:S08]  /*a000*/  IMAD.WIDE.U32.X R6, R19, UR9, R6, P1 ;  /* 0x0000000913067c25 */ /* 0x000fd000088e0406 */
.L_x_163:
[--C-:B------:R-:W-:Y:S01]  /*a010*/  SHF.R.U64 R10, R6, UR11, R7.reuse ;  /* 0x0000000b060a7c19 */ /* 0x100fe20008001207 */
[----:B------:R-:W-:Y:S01]  /*a020*/  ULDC.64 UR8, c[0x0][0x620] ;  /* 0x0001880000087ab9 */ /* 0x000fe20000000a00 */
[----:B------:R-:W-:Y:S01]  /*a030*/  SHF.R.U32.HI R6, RZ, UR11, R7 ;  /* 0x0000000bff067c19 */ /* 0x000fe20008011607 */
[----:B------:R-:W2:Y:S01]  /*a040*/  LDC R22, c[0x0][0x144] ;  /* 0x00005100ff167b82 */ /* 0x000ea20000000800 */
[----:B------:R-:W-:Y:S01]  /*a050*/  IADD3 R9, P1, RZ, -R10, RZ ;  /* 0x8000000aff097210 */ /* 0x000fe20007f3e0ff */
[----:B------:R-:W-:Y:S01]  /*a060*/  ULDC.64 UR12, c[0x0][0x640] ;  /* 0x00019000000c7ab9 */ /* 0x000fe20000000a00 */
[----:B0-----:R-:W-:Y:S01]  /*a070*/  I2FP.F32.U32 R11, R17 ;  /* 0x00000011000b7245 */ /* 0x001fe20000201000 */
[----:B------:R-:W-:Y:S02]  /*a080*/  ULDC UR10, c[0x0][0x608] ;  /* 0x00018200000a7ab9 */ /* 0x000fe40000000800 */
[----:B------:R-:W-:Y:S01]  /*a090*/  IMAD.X R6, RZ, RZ, ~R6, P1 ;  /* 0x000000ffff067224 */ /* 0x000fe200008e0e06 */
[----:B------:R-:W-:Y:S01]  /*a0a0*/  ISETP.NE.U32.AND P1, PT, RZ, UR12, PT ;  /* 0x0000000cff007c0c */ /* 0x000fe2000bf25070 */
[----:B------:R-:W0:Y:S02]  /*a0b0*/  LDC R19, c[0x0][0x148] ;  /* 0x00005200ff137b82 */ /* 0x000e240000000800 */
[----:B------:R-:W-:Y:S01]  /*a0c0*/  IMAD R8, R6, UR8, RZ ;  /* 0x0000000806087c24 */ /* 0x000fe2000f8e02ff */
[----:B------:R-:W-:Y:S01]  /*a0d0*/  ISETP.NE.AND.EX P1, PT, RZ, UR13, PT, P1 ;  /* 0x0000000dff007c0c */ /* 0x000fe2000bf25310 */
[----:B------:R-:W-:Y:S01]  /*a0e0*/  IMAD.WIDE.U32 R6, R9, UR8, R2 ;  /* 0x0000000809067c25 */ /* 0x000fe2000f8e0002 */
[----:B------:R-:W-:-:S03]  /*a0f0*/  ULDC UR8, c[0x0][0x150] ;  /* 0x0000540000087ab9 */ /* 0x000fc60000000800 */
[----:B------:R-:W-:Y:S02]  /*a100*/  IMAD R9, R9, UR9, R8 ;  /* 0x0000000909097c24 */ /* 0x000fe4000f8e0208 */
[----:B------:R-:W-:Y:S01]  /*a110*/  FMUL R8, R11, UR8 ;  /* 0x000000080b087c20 */ /* 0x000fe20008400000 */
[----:B------:R-:W-:Y:S01]  /*a120*/  ULDC UR8, c[0x0][0x618] ;  /* 0x0001860000087ab9 */ /* 0x000fe20000000800 */
[----:B------:R-:W-:Y:S01]  /*a130*/  ULDC UR9, c[0x0][0x154] ;  /* 0x0000550000097ab9 */ /* 0x000fe20000000800 */
[----:B------:R-:W-:-:S03]  /*a140*/  IMAD.IADD R7, R7, 0x1, R9 ;  /* 0x0000000107077824 */ /* 0x000fc600078e0209 */
[----:B------:R-:W3:Y:S02]  /*a150*/  F2I.U32.TRUNC.NTZ R8, R8 ;  /* 0x0000000800087305 */ /* 0x000ee4000020f000 */
[----:B------:R-:W-:Y:S02]  /*a160*/  SHF.R.U64 R11, R6, UR8, R7 ;  /* 0x00000008060b7c19 */ /* 0x000fe40008001207 */
[----:B-1----:R-:W-:-:S05]  /*a170*/  I2FP.F32.U32 R6, R14 ;  /* 0x0000000e00067245 */ /* 0x002fca0000201000 */
[----:B------:R-:W-:Y:S01]  /*a180*/  FMUL R21, R6, UR9 ;  /* 0x0000000906157c20 */ /* 0x000fe20008400000 */
[----:B------:R-:W-:Y:S01]  /*a190*/  SHF.R.U32.HI R6, RZ, UR8, R7 ;  /* 0x00000008ff067c19 */ /* 0x000fe20008011607 */
[----:B------:R-:W-:-:S03]  /*a1a0*/  ULDC UR8, c[0x0][0x658] ;  /* 0x0001960000087ab9 */ /* 0x000fc60000000800 */
[--C-:B------:R-:W-:Y:S01]  /*a1b0*/  SHF.R.U64 R20, R11, UR10, R6.reuse ;  /* 0x0000000a0b147c19 */ /* 0x100fe20008001206 */
[----:B------:R-:W1:Y:S01]  /*a1c0*/  F2I.U32.TRUNC.NTZ R21, R21 ;  /* 0x0000001500157305 */ /* 0x000e62000020f000 */
[----:B------:R-:W-:Y:S01]  /*a1d0*/  SHF.R.U32.HI R7, RZ, UR10, R6 ;  /* 0x0000000aff077c19 */ /* 0x000fe20008011606 */
[----:B---3--:R-:W-:-:S03]  /*a1e0*/  IMAD.MOV R8, RZ, RZ, -R8 ;  /* 0x000000ffff087224 */ /* 0x008fc600078e0a08 */
[----:B------:R-:W-:Y:S01]  /*a1f0*/  SHF.R.U64 R18, R20, UR8, R7 ;  /* 0x0000000814127c19 */ /* 0x000fe20008001207 */
[----:B--2---:R-:W-:Y:S01]  /*a200*/  IMAD R17, R22, R8, R17 ;  /* 0x0000000816117224 */ /* 0x004fe200078e0211 */
[----:B------:R-:W-:-:S03]  /*a210*/  SHF.R.U32.HI R23, RZ, UR8, R7 ;  /* 0x00000008ff177c19 */ /* 0x000fc60008011607 */
[----:B------:R-:W-:Y:S02]  /*a220*/  IMAD.MOV.U32 R6, RZ, RZ, R18 ;  /* 0x000000ffff067224 */ /* 0x000fe400078e0012 */
[----:B------:R-:W-:Y:S01]  /*a230*/  IMAD.MOV.U32 R7, RZ, RZ, R23 ;  /* 0x000000ffff077224 */ /* 0x000fe200078e0017 */
[----:B-1----:R-:W-:Y:S06]  /*a240*/  @!P1 BRA `(.L_x_164) ;  /* 0x0000000000289947 */ /* 0x002fec0003800000 */
[----:B------:R-:W-:Y:S02]  /*a250*/  ULDC UR8, c[0x0][0x64c] ;  /* 0x0001930000087ab9 */ /* 0x000fe40000000800 */
[----:B------:R-:W-:-:S05]  /*a260*/  IADD3 R7, P1, R18, UR8, RZ ;  /* 0x0000000812077c10 */ /* 0x000fca000ff3e0ff */
[----:B------:R-:W-:-:S04]  /*a270*/  IMAD.X R23, RZ, RZ, R23, P1 ;  /* 0x000000ffff177224 */ /* 0x000fc800008e0617 */
[----:B------:R-:W-:-:S04]  /*a280*/  IMAD.WIDE.U32 R8, R23, UR12, RZ ;  /* 0x0000000c17087c25 */ /* 0x000fc8000f8e00ff */
[----:B------:R-:W-:-:S04]  /*a290*/  IMAD.WIDE.U32 R8, P1, R7, UR13, R8 ;  /* 0x0000000d07087c25 */ /* 0x000fc8000f820008 */
[----:B------:R-:W-:-:S04]  /*a2a0*/  IMAD.WIDE.U32 R6, R7, UR12, RZ ;  /* 0x0000000c07067c25 */ /* 0x000fc8000f8e00ff */
[----:B------:R-:W-:Y:S01]  /*a2b0*/  IMAD.MOV.U32 R6, RZ, RZ, R9 ;  /* 0x000000ffff067224 */ /* 0x000fe200078e0009 */
[----:B------:R-:W-:Y:S01]  /*a2c0*/  IADD3 RZ, P4, R7, R8, RZ ;  /* 0x0000000807ff7210 */ /* 0x000fe20007f9e0ff */
[----:B------:R-:W-:-:S04]  /*a2d0*/  IMAD.X R7, RZ, RZ, RZ, P1 ;  /* 0x000000ffff077224 */ /* 0x000fc800008e06ff */
[----:B------:R-:W-:-:S08]  /*a2e0*/  IMAD.WIDE.U32.X R6, R23, UR13, R6, P4 ;  /* 0x0000000d17067c25 */ /* 0x000fd0000a0e0406 */
.L_x_164:
[----:B------:R-:W-:Y:S01]  /*a2f0*/  ULDC UR8, c[0x0][0x648] ;  /* 0x0001920000087ab9 */ /* 0x000fe20000000800 */
[----:B------:R-:W-:Y:S01]  /*a300*/  LOP3.LUT R20, R20, UR6, RZ, 0xc0, !PT ;  /* 0x0000000614147c12 */ /* 0x000fe2000f8ec0ff */
[----:B------:R-:W-:Y:S01]  /*a310*/  IMAD.MOV R21, RZ, RZ, -R21 ;  /* 0x000000ffff157224 */ /* 0x000fe200078e0a15 */
[----:B------:R-:W-:Y:S01]  /*a320*/  SHF.R.U64 R7, R6, UR8, R7 ;  /* 0x0000000806077c19 */ /* 0x000fe20008001207 */
[----:B------:R-:W-:Y:S01]  /*a330*/  ULDC UR8, c[0x0][0x638] ;  /* 0x00018e0000087ab9 */ /* 0x000fe20000000800 */
[----:B------:R-:W-:Y:S01]  /*a340*/  LOP3.LUT R11, R11, UR4, RZ, 0xc0, !PT ;  /* 0x000000040b0b7c12 */ /* 0x000fe2000f8ec0ff */
[----:B0-----:R-:W-:Y:S01]  /*a350*/  @P3 IMAD R17, R19, R21, R14 ;  /* 0x0000001513113224 */ /* 0x001fe200078e020e */
[----:B------:R-:W-:Y:S01]  /*a360*/  ULDC UR9, c[0x0][0x610] ;  /* 0x0001840000097ab9 */ /* 0x000fe20000000800 */
[----:B------:R-:W-:Y:S02]  /*a370*/  IMAD.MOV R9, RZ, RZ, -R7 ;  /* 0x000000ffff097224 */ /* 0x000fe400078e0a07 */
[----:B------:R-:W-:-:S02]  /*a380*/  IMAD R20, R7, UR5, R20 ;  /* 0x0000000507147c24 */ /* 0x000fc4000f8e0214 */
[----:B------:R-:W-:Y:S01]  /*a390*/  IMAD R18, R9, UR8, R18 ;  /* 0x0000000809127c24 */ /* 0x000fe2000f8e0212 */
[----:B------:R-:W-:Y:S01]  /*a3a0*/  ULDC UR8, c[0x0][0x600] ;  /* 0x0001800000087ab9 */ /* 0x000fe20000000800 */
[----:B------:R-:W-:Y:S02]  /*a3b0*/  IMAD R17, R20, UR9, R17 ;  /* 0x0000000914117c24 */ /* 0x000fe4000f8e0211 */
[----:B------:R-:W-:Y:S02]  /*a3c0*/  IMAD R18, R18, UR8, R11 ;  /* 0x0000000812127c24 */ /* 0x000fe4000f8e020b */
[----:B------:R-:W-:-:S03]  /*a3d0*/  IMAD.MOV.U32 R6, RZ, RZ, 0x1 ;  /* 0x00000001ff067424 */ /* 0x000fc600078e00ff */
[----:B------:R-:W-:Y:S02]  /*a3e0*/  SEL R14, R18, R17, !P3 ;  /* 0x00000011120e7207 */ /* 0x000fe40005800000 */
[----:B------:R-:W-:-:S07]  /*a3f0*/  SEL R11, R17, R18, !P3 ;  /* 0x00000012110b7207 */ /* 0x000fce0005800000 */
.L_x_162:
[----:B------:R-:W-:Y:S05]  /*a400*/  BSYNC B1 ;  /* 0x0000000000017941 */ /* 0x000fea0003800000 */
.L_x_161:
[----:B------:R-:W-:-:S13]  /*a410*/  LOP3.LUT P1, RZ, R6, 0xff, RZ, 0xc0, !PT ;  /* 0x000000ff06ff7812 */ /* 0x000fda000782c0ff */
[----:B------:R-:W-:Y:S05]  /*a420*/  @P1 BRA `(.L_x_165) ;  /* 0xfffffff400201947 */ /* 0x000fea000383ffff */
[----:B------:R-:W-:Y:S05]  /*a430*/  BSYNC B0 ;  /* 0x0000000000007941 */ /* 0x000fea0003800000 */
.L_x_153:
[----:B------:R-:W-:-:S03]  /*a440*/  UMOV UR8, 0xffffffff ;  /* 0xffffffff00087882 */ /* 0x000fc60000000000 */
[----:B------:R-:W-:Y:S05]  /*a450*/  BRA.DIV UR8, `(.L_x_166) ;  /* 0x0000000208f87947 */ /* 0x000fea000b800000 */
[----:B------:R-:W-:-:S13]  /*a460*/  ELECT P0, URZ, PT ;  /* 0x00000000003f782f */ /* 0x000fda0003800000 */
.L_x_179:
[----:B------:R-:W-:Y:S04]  /*a470*/  BSSY B0, `(.L_x_167) ;  /* 0x0000022000007945 */ /* 0x000fe80003800000 */
[----:B------:R-:W-:Y:S05]  /*a480*/  @!P0 BRA `(.L_x_168) ;  /* 0x0000000000808947 */ /* 0x000fea0003800000 */
[----:B------:R-:W-:-:S04]  /*a490*/  LOP3.LUT R4, R4, 0x2, RZ, 0xfc, !PT ;  /* 0x0000000204047812 */ /* 0x000fc800078efcff */
[----:B------:R-:W-:-:S13]  /*a4a0*/  ISETP.NE.AND P0, PT, R4, 0x3, PT ;  /* 0x000000030400780c */ /* 0x000fda0003f05270 */
[----:B------:R-:W-:Y:S05]  /*a4b0*/  @!P0 BRA `(.L_x_169) ;  /* 0x0000000000048947 */ /* 0x000fea0003800000 */
[----:B------:R-:W-:Y:S01]  /*a4c0*/  BPT.TRAP 0x1 ;  /* 0x000000040000795c */ /* 0x000fe20000300000 */
.L_x_169:
[----:B------:R-:W0:Y:S01]  /*a4d0*/  S2R R3, SR_CgaCtaId ;  /* 0x0000000000037919 */ /* 0x000e220000008800 */
[----:B------:R-:W-:-:S04]  /*a4e0*/  MOV R0, 0x400 ;  /* 0x0000040000007802 */ /* 0x000fc80000000f00 */
[----:B0-----:R-:W-:Y:S02]  /*a4f0*/  LEA R0, R3, R0, 0x18 ;  /* 0x0000000003007211 */ /* 0x001fe400078ec0ff */
[----:B------:R-:W-:-:S03]  /*a500*/  SHF.L.U32 R3, R5, 0x1f, RZ ;  /* 0x0000001f05037819 */ /* 0x000fc600000006ff */
[----:B------:R-:W-:-:S04]  /*a510*/  VIADD R0, R0, 0x18 ;  /* 0x0000001800007836 */ /* 0x000fc80000000000 */
[C---:B------:R-:W-:Y:S02]  /*a520*/  IMAD R4, R13.reuse, 0x8, R0 ;  /* 0x000000080d047824 */ /* 0x040fe400078e0200 */
[----:B------:R-:W-:Y:S02]  /*a530*/  VIADD R13, R13, 0x1 ;  /* 0x000000010d0d7836 */ /* 0x000fe40000000000 */
[----:B------:R-:W0:Y:S03]  /*a540*/  SYNCS.PHASECHK.TRANS64.TRYWAIT P0, [R4+URZ], R3 ;  /* 0x00000003040075a7 */ /* 0x000e26000800017f */
[----:B------:R-:W-:-:S04]  /*a550*/  ISETP.NE.AND P1, PT, R13, 0x3, PT ;  /* 0x000000030d00780c */ /* 0x000fc80003f25270 */
[----:B------:R-:W-:Y:S02]  /*a560*/  SEL R2, RZ, 0x1, P1 ;  /* 0x00000001ff027807 */ /* 0x000fe40000800000 */
[----:B------:R-:W-:Y:S02]  /*a570*/  SEL R13, R13, RZ, P1 ;  /* 0x000000ff0d0d7207 */ /* 0x000fe40000800000 */
[----:B------:R-:W-:-:S03]  /*a580*/  LOP3.LUT R7, R5, R2, RZ, 0x3c, !PT ;  /* 0x0000000205077212 */ /* 0x000fc600078e3cff */
[----:B------:R-:W-:Y:S01]  /*a590*/  IMAD R6, R13, 0x8, R0 ;  /* 0x000000080d067824 */ /* 0x000fe200078e0200 */
[----:B------:R-:W-:Y:S01]  /*a5a0*/  SHF.L.U32 R5, R7, 0x1f, RZ ;  /* 0x0000001f07057819 */ /* 0x000fe200000006ff */
[----:B0-----:R-:W-:Y:S06]  /*a5b0*/  @!P0 BRA `(.L_x_170) ;  /* 0x0000000000c48947 */ /* 0x001fec0003800000 */
.L_x_180:
[----:B------:R-:W1:Y:S01]  /*a5c0*/  SYNCS.PHASECHK.TRANS64.TRYWAIT P0, [R6+URZ], R5 ;  /* 0x00000005060075a7 */ /* 0x000e62000800017f */
[----:B------:R-:W-:-:S05]  /*a5d0*/  VIADD R2, R13, 0x1 ;  /* 0x000000010d027836 */ /* 0x000fca0000000000 */
[----:B------:R-:W-:-:S04]  /*a5e0*/  ISETP.NE.AND P1, PT, R2, 0x3, PT ;  /* 0x000000030200780c */ /* 0x000fc80003f25270 */
[----:B0-----:R-:W-:Y:S02]  /*a5f0*/  SEL R4, RZ, 0x1, P1 ;  /* 0x00000001ff047807 */ /* 0x001fe40000800000 */
[----:B------:R-:W-:Y:S02]  /*a600*/  SEL R3, R2, RZ, P1 ;  /* 0x000000ff02037207 */ /* 0x000fe40000800000 */
[----:B------:R-:W-:Y:S01]  /*a610*/  LOP3.LUT R4, R7, R4, RZ, 0x3c, !PT ;  /* 0x0000000407047212 */ /* 0x000fe200078e3cff */
[----:B-1----:R-:W-:Y:S06]  /*a620*/  @!P0 BRA `(.L_x_171) ;  /* 0x0000000000bc8947 */ /* 0x002fec0003800000 */
.L_x_181:
[----:B------:R-:W-:Y:S01]  /*a630*/  IMAD R3, R3, 0x8, R0 ;  /* 0x0000000803037824 */ /* 0x000fe200078e0200 */
[----:B------:R-:W-:-:S07]  /*a640*/  SHF.L.U32 R0, R4, 0x1f, RZ ;  /* 0x0000001f04007819 */ /* 0x000fce00000006ff */
.L_x_172:
[----:B-1----:R1:W2:Y:S02]  /*a650*/  SYNCS.PHASECHK.TRANS64.TRYWAIT P0, [R3+URZ], R0 ;  /* 0x00000000030075a7 */ /* 0x0022a4000800017f */
[----:B--2---:R-:W-:Y:S05]  /*a660*/  @!P0 NANOSLEEP.SYNCS 0x989680 ;  /* 0x009896800000895d */ /* 0x004fea0003900000 */
[----:B------:R-:W2:Y:S02]  /*a670*/  @!P0 SYNCS.PHASECHK.TRANS64 P0, [R3+URZ], R0 ;  /* 0x00000000030085a7 */ /* 0x000ea4000800007f */
[----:B--2---:R-:W-:Y:S05]  /*a680*/  @!P0 BRA `(.L_x_172) ;  /* 0xfffffffc00f08947 */ /* 0x004fea000383ffff */
.L_x_168:
[----:B------:R-:W-:Y:S05]  /*a690*/  BSYNC B0 ;  /* 0x0000000000007941 */ /* 0x000fea0003800000 */
.L_x_167:
[----:B------:R-:W-:Y:S05]  /*a6a0*/  EXIT ;  /* 0x000000000000794d */ /* 0x000fea0003800000 */
.L_x_17:
[----:B-1----:R-:W-:-:S04]  /*a6b0*/  IMAD.U32 R11, RZ, RZ, UR6 ;  /* 0x00000006ff0b7e24 */ /* 0x002fc8000f8e00ff */
[----:B------:R1:W4:Y:S03]  /*a6c0*/  SYNCS.PHASECHK.TRANS64.TRYWAIT P0, [R11+URZ], R8 ;  /* 0x000000080b0075a7 */ /* 0x000326000800017f */
[----:B----4-:R-:W-:Y:S05]  /*a6d0*/  @!P0 NANOSLEEP.SYNCS 0x989680 ;  /* 0x009896800000895d */ /* 0x010fea0003900000 */
[----:B------:R-:W4:Y:S02]  /*a6e0*/  @!P0 SYNCS.PHASECHK.TRANS64 P0, [R11+URZ], R8 ;  /* 0x000000080b0085a7 */ /* 0x000f24000800007f */
[----:B----4-:R-:W-:Y:S05]  /*a6f0*/  @!P0 BRA `(.L_x_17) ;  /* 0xfffffffc00ec8947 */ /* 0x010fea000383ffff */
[----:B------:R-:W-:Y:S05]  /*a700*/  BRA `(.L_x_16) ;  /* 0xffffff6c00647947 */ /* 0x000fea000383ffff */
.L_x_23:
[----:B-1----:R-:W-:-:S04]  /*a710*/  IMAD.U32 R126, RZ, RZ, UR14 ;  /* 0x0000000eff7e7e24 */ /* 0x002fc8000f8e00ff */
[----:B------:R1:W4:Y:S03]  /*a720*/  SYNCS.PHASECHK.TRANS64.TRYWAIT P0, [R126+URZ], R11 ;  /* 0x0000000b7e0075a7 */ /* 0x000326000800017f */
[----:B----4-:R-:W-:Y:S05]  /*a730*/  @!P0 NANOSLEEP.SYNCS 0x989680 ;  /* 0x009896800000895d */ /* 0x010fea0003900000 */
[----:B------:R-:W4:Y:S02]  /*a740*/  @!P0 SYNCS.PHASECHK.TRANS64 P0, [R126+URZ], R11 ;  /* 0x0000000b7e0085a7 */ /* 0x000f24000800007f */
[----:B----4-:R-:W-:Y:S05]  /*a750*/  @!P0 BRA `(.L_x_23) ;  /* 0xfffffffc00ec8947 */ /* 0x010fea000383ffff */
[----:B------:R-:W-:Y:S05]  /*a760*/  BRA `(.L_x_22) ;  /* 0xffffff8000f47947 */ /* 0x000fea000383ffff */
.L_x_154:
[----:B------:R-:W-:Y:S01]  /*a770*/  BSSY B1, `(.L_x_173) ;  /* 0x0000006000017945 */ /* 0x000fe20003800000 */
[----:B------:R-:W-:-:S07]  /*a780*/  IMAD.MOV.U32 R6, RZ, RZ, -0x1 ;  /* 0xffffffffff067424 */ /* 0x000fce00078e00ff */
[----:B------:R-:W-:Y:S05]  /*a790*/  WARPSYNC.COLLECTIVE R6, `(.L_x_174) ;  /* 0x00000000060c7348 */ /* 0x000fea0003c00000 */
[----:B------:R-:W-:Y:S02]  /*a7a0*/  ELECT P1, UR62, PT ;  /* 0x00000000003e782f */ /* 0x000fe40003820000 */
[----:B------:R-:W-:Y:S01]  /*a7b0*/  MOV R6, UR62 ;  /* 0x0000003e00067c02 */ /* 0x000fe20008000f00 */
[----:B------:R-:W-:Y:S10]  /*a7c0*/  ENDCOLLECTIVE ;  /* 0x000000000000791b */ /* 0x000ff40003800000 */
.L_x_174:
[----:B------:R-:W-:Y:S05]  /*a7d0*/  BSYNC B1 ;  /* 0x0000000000017941 */ /* 0x000fea0003800000 */
.L_x_173:
[----:B------:R-:W-:Y:S05]  /*a7e0*/  BRA `(.L_x_175) ;  /* 0xfffffff0003c7947 */ /* 0x000fea000383ffff */
.L_x_157:
[----:B0-----:R0:W1:Y:S02]  /*a7f0*/  SYNCS.PHASECHK.TRANS64.TRYWAIT P1, [R14+URZ+0x18], R9 ;  /* 0x000018090e0075a7 */ /* 0x001064000802017f */
[----:B-1----:R-:W-:Y:S05]  /*a800*/  @!P1 NANOSLEEP.SYNCS 0x989680 ;  /* 0x009896800000995d */ /* 0x002fea0003900000 */
[----:B------:R-:W1:Y:S02]  /*a810*/  @!P1 SYNCS.PHASECHK.TRANS64 P1, [R14+URZ+0x18], R9 ;  /* 0x000018090e0095a7 */ /* 0x000e64000802007f */
[----:B-1----:R-:W-:Y:S05]  /*a820*/  @!P1 BRA `(.L_x_157) ;  /* 0xfffffffc00f09947 */ /* 0x002fea000383ffff */
[----:B------:R-:W-:Y:S05]  /*a830*/  BRA `(.L_x_176) ;  /* 0xfffffff000707947 */ /* 0x000fea000383ffff */
.L_x_166:
[----:B------:R-:W-:Y:S01]  /*a840*/  BSSY B0, `(.L_x_177) ;  /* 0x0000006000007945 */ /* 0x000fe20003800000 */
[----:B------:R-:W-:-:S07]  /*a850*/  IMAD.MOV.U32 R6, RZ, RZ, -0x1 ;  /* 0xffffffffff067424 */ /* 0x000fce00078e00ff */
[----:B------:R-:W-:Y:S05]  /*a860*/  WARPSYNC.COLLECTIVE R6, `(.L_x_178) ;  /* 0x00000000060c7348 */ /* 0x000fea0003c00000 */
[----:B------:R-:W-:Y:S02]  /*a870*/  ELECT P1, UR62, PT ;  /* 0x00000000003e782f */ /* 0x000fe40003820000 */
[----:B------:R-:W-:Y:S01]  /*a880*/  MOV R6, UR62 ;  /* 0x0000003e00067c02 */ /* 0x000fe20008000f00 */
[----:B------:R-:W-:Y:S10]  /*a890*/  ENDCOLLECTIVE ;  /* 0x000000000000791b */ /* 0x000ff40003800000 */
.L_x_178:
[----:B------:R-:W-:Y:S05]  /*a8a0*/  BSYNC B0 ;  /* 0x0000000000007941 */ /* 0x000fea0003800000 */
.L_x_177:
[----:B------:R-:W-:Y:S01]  /*a8b0*/  PLOP3.LUT P0, PT, P1, PT, PT, 0x80, 0x0 ;  /* 0x000000000000781c */ /* 0x000fe20000f0f070 */
[----:B------:R-:W-:-:S12]  /*a8c0*/  BRA `(.L_x_179) ;  /* 0xfffffff800e87947 */ /* 0x000fd8000383ffff */
.L_x_170:
[----:B0-----:R0:W1:Y:S02]  /*a8d0*/  SYNCS.PHASECHK.TRANS64.TRYWAIT P0, [R4+URZ], R3 ;  /* 0x00000003040075a7 */ /* 0x001064000800017f */
[----:B-1----:R-:W-:Y:S05]  /*a8e0*/  @!P0 NANOSLEEP.SYNCS 0x989680 ;  /* 0x009896800000895d */ /* 0x002fea0003900000 */
[----:B------:R-:W1:Y:S02]  /*a8f0*/  @!P0 SYNCS.PHASECHK.TRANS64 P0, [R4+URZ], R3 ;  /* 0x00000003040085a7 */ /* 0x000e64000800007f */
[----:B-1----:R-:W-:Y:S05]  /*a900*/  @!P0 BRA `(.L_x_170) ;  /* 0xfffffffc00f08947 */ /* 0x002fea000383ffff */
[----:B------:R-:W-:Y:S05]  /*a910*/  BRA `(.L_x_180) ;  /* 0xfffffffc00287947 */ /* 0x000fea000383ffff */
.L_x_171:
[----:B0-----:R0:W1:Y:S02]  /*a920*/  SYNCS.PHASECHK.TRANS64.TRYWAIT P0, [R6+URZ], R5 ;  /* 0x00000005060075a7 */ /* 0x001064000800017f */
[----:B-1----:R-:W-:Y:S05]  /*a930*/  @!P0 NANOSLEEP.SYNCS 0x989680 ;  /* 0x009896800000895d */ /* 0x002fea0003900000 */
[----:B------:R-:W1:Y:S02]  /*a940*/  @!P0 SYNCS.PHASECHK.TRANS64 P0, [R6+URZ], R5 ;  /* 0x00000005060085a7 */ /* 0x000e64000800007f */
[----:B-1----:R-:W-:Y:S05]  /*a950*/  @!P0 BRA `(.L_x_171) ;  /* 0xfffffffc00f08947 */ /* 0x002fea000383ffff */
[----:B------:R-:W-:Y:S05]  /*a960*/  BRA `(.L_x_181) ;  /* 0xfffffffc00307947 */ /* 0x000fea000383ffff */
.L_x_182:
[----:B------:R-:W-:-:S00]  /*a970*/  BRA `(.L_x_182) ;  /* 0xfffffffc00fc7947 */ /* 0x000fc0000383ffff */
[----:B------:R-:W-:-:S00]  /*a980*/  NOP ;  /* 0x0000000000007918 */ /* 0x000fc00000000000 */
[----:B------:R-:W-:-:S00]  /*a990*/  NOP ;  /* 0x0000000000007918 */ /* 0x000fc00000000000 */
[----:B------:R-:W-:-:S00]  /*a9a0*/  NOP ;  /* 0x0000000000007918 */ /* 0x000fc00000000000 */
[----:B------:R-:W-:-:S00]  /*a9b0*/  NOP ;  /* 0x0000000000007918 */ /* 0x000fc00000000000 */
[----:B------:R-:W-:-:S00]  /*a9c0*/  NOP ;  /* 0x0000000000007918 */ /* 0x000fc00000000000 */
[----:B------:R-:W-:-:S00]  /*a9d0*/  NOP ;  /* 0x0000000000007918 */ /* 0x000fc00000000000 */
[----:B------:R-:W-:-:S00]  /*a9e0*/  NOP ;  /* 0x0000000000007918 */ /* 0x000fc00000000000 */
[----:B------:R-:W-:-:S00]  /*a9f0*/  NOP ;  /* 0x0000000000007918 */ /* 0x000fc00000000000 */
.L_x_183:


//--------------------- .nv.shared._ZN7cutlass13device_kernelINS_4gemm6kernel13GemmUniversalIN4cute5tupleIJiiiiEEENS1_10collective13CollectiveMmaINS1_37MainloopSm90TmaGmmaWarpSpecializedFP8ILi3ENS5_IJNS4_1CILi1EEESB_SB_EEENS1_35KernelTmaWarpSpecializedCooperativeEEENS5_IJNSA_ILi128EEENSA_ILi112EEENSA_ILi256EEEEEENS_12float_e4m3_tENS5_IJlSB_lEEESJ_SK_NS4_8TiledMMAINS4_8MMA_AtomIJNS4_4SM904GMMA30MMA_64x16x32_F32E4M3E4M3_SS_TNILNSO_7ScaleInE1ELSQ_1EEEEEENS4_6LayoutINS5_IJNSA_ILi2EEESB_SB_EEENS5_IJSB_NSA_ILi0EEESW_EEEEENS5_IJNS4_10UnderscoreESZ_SZ_EEEEENS4_13SM90_TMA_LOADENS4_14ComposedLayoutINS4_7SwizzleILi3ELi4ELi3EEENS4_18smem_ptr_flag_bitsILi8EEENST_INS5_IJNSA_ILi8EEESF_EEENS5_IJSF_SB_EEEEEEEvNS4_8identityES12_S1C_vS1D_EENS_8epilogue10collective6detail29Sm90TmaWarpSpecializedAdapterINS1G_15DefaultEpilogueISJ_SK_SK_NS1F_6thread17LinearCombinationISJ_Li1EffLNS1K_9ScaleType4KindE0ELNS_15FloatRoundStyleE2ESJ_EENS1_15EpilogueDefaultEEEEEvvEEEEvNT_6ParamsE --------------------------
	.section	.nv.shared._ZN7cutlass13device_kernelINS_4gemm6kernel13GemmUniversalIN4cute5tupleIJiiiiEEENS1_10collective13CollectiveMmaINS1_37MainloopSm90TmaGmmaWarpSpecializedFP8ILi3ENS5_IJNS4_1CILi1EEESB_SB_EEENS1_35KernelTmaWarpSpecializedCooperativeEEENS5_IJNSA_ILi128EEENSA_ILi112EEENSA_ILi256EEEEEENS_12float_e4m3_tENS5_IJlSB_lEEESJ_SK_NS4_8TiledMMAINS4_8MMA_AtomIJNS4_4SM904GMMA30MMA_64x16x32_F32E4M3E4M3_SS_TNILNSO_7ScaleInE1ELSQ_1EEEEEENS4_6LayoutINS5_IJNSA_ILi2EEESB_SB_EEENS5_IJSB_NSA_ILi0EEESW_EEEEENS5_IJNS4_10UnderscoreESZ_SZ_EEEEENS4_13SM90_TMA_LOADENS4_14ComposedLayoutINS4_7SwizzleILi3ELi4ELi3EEENS4_18smem_ptr_flag_bitsILi8EEENST_INS5_IJNSA_ILi8EEESF_EEENS5_IJSF_SB_EEEEEEEvNS4_8identityES12_S1C_vS1D_EENS_8epilogue10collective6detail29Sm90TmaWarpSpecializedAdapterINS1G_15DefaultEpilogueISJ_SK_SK_NS1F_6thread17LinearCombinationISJ_Li1EffLNS1K_9ScaleType4KindE0ELNS_15FloatRoundStyleE2ESJ_EENS1_15EpilogueDefaultEEEEEvvEEEEvNT_6ParamsE,"aw",@nobits
	.sectionflags	@""
	.align	16
	.zero		1024


//--------------------- .nv.shared.reserved.0     --------------------------
	.section	.nv.shared.reserved.0,"aw",@nobits
	.weak		__nv_reservedSMEM_offset_0_alias
	.size		__nv_reservedSMEM_offset_0_alias, 0, 0
	.other		__nv_reservedSMEM_offset_0_alias,@"STO_CUDA_RESERVED_SHARED STV_DEFAULT"
__nv_reservedSMEM_offset_0_alias:
	.zero		0


//--------------------- .nv.global                --------------------------
	.section	.nv.global,"aw",@nobits
.nv.global:
	.type		_ZN39_INTERNAL_6ceff790_4_k_cu_33d1e5d5_40804cute1_E,@object
	.size		_ZN39_INTERNAL_6ceff790_4_k_cu_33d1e5d5_40804cute1_E,(_ZN39_INTERNAL_6ceff790_4_k_cu_33d1e5d5_40804cuda3std3__45__cpo6cbeginE - _ZN39_INTERNAL_6ceff790_4_k_cu_33d1e5d5_40804cute1_E)
_ZN39_INTERNAL_6ceff790_4_k_cu_33d1e5d5_40804cute1_E:
	.zero		1
	.type		_ZN39_INTERNAL_6ceff790_4_k_cu_33d1e5d5_40804cuda3std3__45__cpo6cbeginE,@object
	.size		_ZN39_INTERNAL_6ceff790_4_k_cu_33d1e5d5_40804cuda3std3__45__cpo6cbeginE,(_ZN39_INTERNAL_6ceff790_4_k_cu_33d1e5d5_40804cuda3std3__48in_placeE - _ZN39_INTERNAL_6ceff790_4_k_cu_33d1e5d5_40804cuda3std3__45__cpo6cbeginE)
_ZN39_INTERNAL_6ceff790_4_k_cu_33d1e5d5_40804cuda3std3__45__cpo6cbeginE:
	.zero		1
	.type		_ZN39_INTERNAL_6ceff790_4_k_cu_33d1e5d5_40804cuda3std3__48in_placeE,@object
	.size		_ZN39_INTERNAL_6ceff790_4_k_cu_33d1e5d5_40804cuda3std3__48in_placeE,(_ZN39_INTERNAL_6ceff790_4_k_cu_33d1e5d5_40804cuda3std6ranges3__45__cpo9iter_moveE - _ZN39_INTERNAL_6ceff790_4_k_cu_33d1e5d5_40804cuda3std3__48in_placeE)
_ZN39_INTERNAL_6ceff790_4_k_cu_33d1e5d5_40804cuda3std3__48in_placeE:
	.zero		1
	.type		_ZN39_INTERNAL_6ceff790_4_k_cu_33d1e5d5_40804cuda3std6ranges3__45__cpo9iter_moveE,@object
	.size		_ZN39_INTERNAL_6ceff790_4_k_cu_33d1e5d5_40804cuda3std6ranges3__45__cpo9iter_moveE,(_ZN39_INTERNAL_6ceff790_4_k_cu_33d1e5d5_40804cuda3std3__45__cpo5beginE - _ZN39_INTERNAL_6ceff790_4_k_cu_33d1e5d5_40804cuda3std6ranges3__45__cpo9iter_moveE)
_ZN39_INTERNAL_6ceff790_4_k_cu_33d1e5d5_40804cuda3std6ranges3__45__cpo9iter_moveE:
	.zero		1
	.type		_ZN39_INTERNAL_6ceff790_4_k_cu_33d1e5d5_40804cuda3std3__45__cpo5beginE,@object
	.size		_ZN39_INTERNAL_6ceff790_4_k_cu_33d1e5d5_40804cuda3std3__45__cpo5beginE,(_ZN39_INTERNAL_6ceff790_4_k_cu_33d1e5d5_40804cuda3std3__441_GLOBAL__N__6ceff790_4_k_cu_33d1e5d5_40806ignoreE - _ZN39_INTERNAL_6ceff790_4_k_cu_33d1e5d5_40804cuda3std3__45__cpo5beginE)
_ZN39_INTERNAL_6ceff790_4_k_cu_33d1e5d5_40804cuda3std3__45__cpo5beginE:
	.zero		1
	.type		_ZN39_INTERNAL_6ceff790_4_k_cu_33d1e5d5_40804cuda3std3__441_GLOBAL__N__6ceff790_4_k_cu_33d1e5d5_40806ignoreE,@object
	.size		_ZN39_INTERNAL_6ceff790_4_k_cu_33d1e5d5_40804cuda3std3__441_GLOBAL__N__6ceff790_4_k_cu_33d1e5d5_40806ignoreE,(_ZN39_INTERNAL_6ceff790_4_k_cu_33d1e5d5_40804cute7productE - _ZN39_INTERNAL_6ceff790_4_k_cu_33d1e5d5_40804cuda3std3__441_GLOBAL__N__6ceff790_4_k_cu_33d1e5d5_40806ignoreE)
_ZN39_INTERNAL_6ceff790_4_k_cu_33d1e5d5_40804cuda3std3__441_GLOBAL__N__6ceff790_4_k_cu_33d1e5d5_40806ignoreE:
	.zero		1
	.type		_ZN39_INTERNAL_6ceff790_4_k_cu_33d1e5d5_40804cute7productE,@object
	.size		_ZN39_INTERNAL_6ceff790_4_k_cu_33d1e5d5_40804cute7productE,(_ZN39_INTERNAL_6ceff790_4_k_cu_33d1e5d5_40804cuda3std3__45__cpo3endE - _ZN39_INTERNAL_6ceff790_4_k_cu_33d1e5d5_40804cute7productE)
_ZN39_INTERNAL_6ceff790_4_k_cu_33d1e5d5_40804cute7productE:
	.zero		1
	.type		_ZN39_INTERNAL_6ceff790_4_k_cu_33d1e5d5_40804cuda3std3__45__cpo3endE,@object
	.size		_ZN39_INTERNAL_6ceff790_4_k_cu_33d1e5d5_40804cuda3std3__45__cpo3endE,(_ZN39_INTERNAL_6ceff790_4_k_cu_33d1e5d5_40804cuda3std3__419piecewise_constructE - _ZN39_INTERNAL_6ceff790_4_k_cu_33d1e5d5_40804cuda3std3__45__cpo3endE)
_ZN39_INTERNAL_6ceff790_4_k_cu_33d1e5d5_40804cuda3std3__45__cpo3endE:
	.zero		1
	.type		_ZN39_INTERNAL_6ceff790_4_k_cu_33d1e5d5_40804cuda3std3__419piecewise_constructE,@object
	.size		_ZN39_INTERNAL_6ceff790_4_k_cu_33d1e5d5_40804cuda3std3__419piecewise_constructE,(_ZN39_INTERNAL_6ceff790_4_k_cu_33d1e5d5_40804cuda3std3__45__cpo4cendE - _ZN39_INTERNAL_6ceff790_4_k_cu_33d1e5d5_40804cuda3std3__419piecewise_constructE)
_ZN39_INTERNAL_6ceff790_4_k_cu_33d1e5d5_40804cuda3std3__419piecewise_constructE:
	.zero		1
	.type		_ZN39_INTERNAL_6ceff790_4_k_cu_33d1e5d5_40804cuda3std3__45__cpo4cendE,@object
	.size		_ZN39_INTERNAL_6ceff790_4_k_cu_33d1e5d5_40804cuda3std3__45__cpo4cendE,(_ZN39_INTERNAL_6ceff790_4_k_cu_33d1e5d5_40804cuda3std6ranges3__45__cpo4swapE - _ZN39_INTERNAL_6ceff790_4_k_cu_33d1e5d5_40804cuda3std3__45__cpo4cendE)
_ZN39_INTERNAL_6ceff790_4_k_cu_33d1e5d5_40804cuda3std3__45__cpo4cendE:
	.zero		1
	.type		_ZN39_INTERNAL_6ceff790_4_k_cu_33d1e5d5_40804cuda3std6ranges3__45__cpo4swapE,@object
	.size		_ZN39_INTERNAL_6ceff790_4_k_cu_33d1e5d5_40804cuda3std6ranges3__45__cpo4swapE,(.L_7 - _ZN39_INTERNAL_6ceff790_4_k_cu_33d1e5d5_40804cuda3std6ranges3__45__cpo4swapE)
_ZN39_INTERNAL_6ceff790_4_k_cu_33d1e5d5_40804cuda3std6ranges3__45__cpo4swapE:
	.zero		1
.L_7:


//--------------------- .nv.constant0._ZN7cutlass13device_kernelINS_4gemm6kernel13GemmUniversalIN4cute5tupleIJiiiiEEENS1_10collective13CollectiveMmaINS1_37MainloopSm90TmaGmmaWarpSpecializedFP8ILi3ENS5_IJNS4_1CILi1EEESB_SB_EEENS1_35KernelTmaWarpSpecializedCooperativeEEENS5_IJNSA_ILi128EEENSA_ILi112EEENSA_ILi256EEEEEENS_12float_e4m3_tENS5_IJlSB_lEEESJ_SK_NS4_8TiledMMAINS4_8MMA_AtomIJNS4_4SM904GMMA30MMA_64x16x32_F32E4M3E4M3_SS_TNILNSO_7ScaleInE1ELSQ_1EEEEEENS4_6LayoutINS5_IJNSA_ILi2EEESB_SB_EEENS5_IJSB_NSA_ILi0EEESW_EEEEENS5_IJNS4_10UnderscoreESZ_SZ_EEEEENS4_13SM90_TMA_LOADENS4_14ComposedLayoutINS4_7SwizzleILi3ELi4ELi3EEENS4_18smem_ptr_flag_bitsILi8EEENST_INS5_IJNSA_ILi8EEESF_EEENS5_IJSF_SB_EEEEEEEvNS4_8identityES12_S1C_vS1D_EENS_8epilogue10collective6detail29Sm90TmaWarpSpecializedAdapterINS1G_15DefaultEpilogueISJ_SK_SK_NS1F_6thread17LinearCombinationISJ_Li1EffLNS1K_9ScaleType4KindE0ELNS_15FloatRoundStyleE2ESJ_EENS1_15EpilogueDefaultEEEEEvvEEEEvNT_6ParamsE --------------------------
	.section	.nv.constant0._ZN7cutlass13device_kernelINS_4gemm6kernel13GemmUniversalIN4cute5tupleIJiiiiEEENS1_10collective13CollectiveMmaINS1_37MainloopSm90TmaGmmaWarpSpecializedFP8ILi3ENS5_IJNS4_1CILi1EEESB_SB_EEENS1_35KernelTmaWarpSpecializedCooperativeEEENS5_IJNSA_ILi128EEENSA_ILi112EEENSA_ILi256EEEEEENS_12float_e4m3_tENS5_IJlSB_lEEESJ_SK_NS4_8TiledMMAINS4_8MMA_AtomIJNS4_4SM904GMMA30MMA_64x16x32_F32E4M3E4M3_SS_TNILNSO_7ScaleInE1ELSQ_1EEEEEENS4_6LayoutINS5_IJNSA_ILi2EEESB_SB_EEENS5_IJSB_NSA_ILi0EEESW_EEEEENS5_IJNS4_10UnderscoreESZ_SZ_EEEEENS4_13SM90_TMA_LOADENS4_14ComposedLayoutINS4_7SwizzleILi3ELi4ELi3EEENS4_18smem_ptr_flag_bitsILi8EEENST_INS5_IJNSA_ILi8EEESF_EEENS5_IJSF_SB_EEEEEEEvNS4_8identityES12_S1C_vS1D_EENS_8epilogue10collective6detail29Sm90TmaWarpSpecializedAdapterINS1G_15DefaultEpilogueISJ_SK_SK_NS1F_6thread17LinearCombinationISJ_Li1EffLNS1K_9ScaleType4KindE0ELNS_15FloatRoundStyleE2ESJ_EENS1_15EpilogueDefaultEEEEEvvEEEEvNT_6ParamsE,"a",@progbits
	.sectionflags	@""
	.align	4
.nv.constant0._ZN7cutlass13device_kernelINS_4gemm6kernel13GemmUniversalIN4cute5tupleIJiiiiEEENS1_10collective13CollectiveMmaINS1_37MainloopSm90TmaGmmaWarpSpecializedFP8ILi3ENS5_IJNS4_1CILi1EEESB_SB_EEENS1_35KernelTmaWarpSpecializedCooperativeEEENS5_IJNSA_ILi128EEENSA_ILi112EEENSA_ILi256EEEEEENS_12float_e4m3_tENS5_IJlSB_lEEESJ_SK_NS4_8TiledMMAINS4_8MMA_AtomIJNS4_4SM904GMMA30MMA_64x16x32_F32E4M3E4M3_SS_TNILNSO_7ScaleInE1ELSQ_1EEEEEENS4_6LayoutINS5_IJNSA_ILi2EEESB_SB_EEENS5_IJSB_NSA_ILi0EEESW_EEEEENS5_IJNS4_10UnderscoreESZ_SZ_EEEEENS4_13SM90_TMA_LOADENS4_14ComposedLayoutINS4_7SwizzleILi3ELi4ELi3EEENS4_18smem_ptr_flag_bitsILi8EEENST_INS5_IJNSA_ILi8EEESF_EEENS5_IJSF_SB_EEEEEEEvNS4_8identityES12_S1C_vS1D_EENS_8epilogue10collective6detail29Sm90TmaWarpSpecializedAdapterINS1G_15DefaultEpilogueISJ_SK_SK_NS1F_6thread17LinearCombinationISJ_Li1EffLNS1K_9ScaleType4KindE0ELNS_15FloatRoundStyleE2ESJ_EENS1_15EpilogueDefaultEEEEEvvEEEEvNT_6ParamsE:
	.zero		1664


//--------------------- SYMBOLS --------------------------

	.type		.nv.reservedSmem.offset0,@object
	.size		.nv.reservedSmem.offset0,0x4
